//
// Generated by NVIDIA NVVM Compiler
//
// Compiler Build ID: CL-36424714
// Cuda compilation tools, release 13.0, V13.0.88
// Based on NVVM 20.0.0
//

.version 9.0
.target sm_100
.address_size 64

	// .globl	_Z16my_reduce_kernelPiS_S_S_S_
// _ZZ16my_reduce_kernelPiS_S_S_S_E5sdata has been demoted

.visible .entry _Z16my_reduce_kernelPiS_S_S_S_(
	.param .u64 .ptr .align 1 _Z16my_reduce_kernelPiS_S_S_S__param_0,
	.param .u64 .ptr .align 1 _Z16my_reduce_kernelPiS_S_S_S__param_1,
	.param .u64 .ptr .align 1 _Z16my_reduce_kernelPiS_S_S_S__param_2,
	.param .u64 .ptr .align 1 _Z16my_reduce_kernelPiS_S_S_S__param_3,
	.param .u64 .ptr .align 1 _Z16my_reduce_kernelPiS_S_S_S__param_4
)
{
	.reg .pred 	%p<50>;
	.reg .b32 	%r<236>;
	.reg .b64 	%rd<54>;
	// demoted variable
	.shared .align 4 .b8 _ZZ16my_reduce_kernelPiS_S_S_S_E5sdata[1024];
	ld.param.u64 	%rd23, [_Z16my_reduce_kernelPiS_S_S_S__param_0];
	ld.param.u64 	%rd27, [_Z16my_reduce_kernelPiS_S_S_S__param_1];
	ld.param.u64 	%rd24, [_Z16my_reduce_kernelPiS_S_S_S__param_2];
	ld.param.u64 	%rd25, [_Z16my_reduce_kernelPiS_S_S_S__param_3];
	ld.param.u64 	%rd26, [_Z16my_reduce_kernelPiS_S_S_S__param_4];
	cvta.to.global.u64 	%rd1, %rd27;
	mov.u32 	%r1, %ctaid.x;
	mov.u32 	%r2, %tid.x;
	mov.u32 	%r3, %tid.y;
	mov.u32 	%r4, %tid.z;
	mov.u32 	%r81, %ntid.x;
	mov.u32 	%r82, %ntid.y;
	mad.lo.s32 	%r83, %r4, %r82, %r3;
	mul.lo.s32 	%r5, %r83, %r81;
	add.s32 	%r6, %r5, %r2;
	and.b32  	%r84, %r6, 1073741792;
	mul.lo.s32 	%r85, %r81, %r82;
	mov.u32 	%r86, %ntid.z;
	mul.lo.s32 	%r7, %r85, %r86;
	sub.s32 	%r87, %r7, %r84;
	max.u32 	%r88, %r87, 32;
	sub.s32 	%r89, %r88, %r87;
	mov.b32 	%r90, -1;
	shr.u32 	%r13, %r90, %r89;
	// begin inline asm
	mov.u32 %r80, %laneid;
	// end inline asm
	popc.b32 	%r225, %r13;
	shl.b32 	%r91, %r225, 8;
	add.s32 	%r92, %r7, 31;
	shr.u32 	%r93, %r92, 5;
	and.b32  	%r94, %r93, 65535;
	shl.b32 	%r95, %r6, 11;
	and.b32  	%r96, %r95, -65536;
	or.b32  	%r219, %r96, %r94;
	or.b32  	%r218, %r91, 3;
	setp.lt.u32 	%p1, %r225, 17;
	mov.u32 	%r220, %r13;
	@%p1 bra 	$L__BB0_2;
	// begin inline asm
	mov.u32 %r97, %lanemask_lt;
	// end inline asm
	and.b32  	%r98, %r97, %r13;
	popc.b32 	%r99, %r98;
	and.b32  	%r100, %r99, 48;
	sub.s32 	%r101, %r225, %r100;
	min.u32 	%r102, %r101, 16;
	sub.s32 	%r103, 32, %r102;
	mov.b32 	%r104, -1;
	shr.u32 	%r105, %r104, %r103;
	and.b32  	%r106, %r80, -16;
	shl.b32 	%r220, %r105, %r106;
	popc.b32 	%r107, %r220;
	shl.b32 	%r108, %r107, 8;
	shr.u32 	%r109, %r225, 4;
	shl.b32 	%r110, %r99, 12;
	and.b32  	%r111, %r110, 196608;
	or.b32  	%r219, %r111, %r109;
	or.b32  	%r218, %r108, 3;
$L__BB0_2:
	shl.b32 	%r112, %r1, 8;
	mov.b64 	%rd2, {%r218, %r219};
	add.s32 	%r113, %r112, %r2;
	rem.u32 	%r114, %r2, %r7;
	sub.s32 	%r115, %r2, %r114;
	shl.b32 	%r116, %r115, 2;
	mov.u32 	%r117, _ZZ16my_reduce_kernelPiS_S_S_S_E5sdata;
	add.s32 	%r230, %r117, %r116;
	cvta.to.global.u64 	%rd28, %rd23;
	mul.wide.u32 	%rd29, %r113, 4;
	add.s64 	%rd3, %rd28, %rd29;
	ld.global.u32 	%r223, [%rd3];
	setp.lt.u32 	%p2, %r7, 2;
	@%p2 bra 	$L__BB0_7;
	shl.b32 	%r118, %r6, 2;
	add.s32 	%r29, %r230, %r118;
	mov.u32 	%r221, %r7;
$L__BB0_4:
	shr.u32 	%r32, %r221, 1;
	st.shared.u32 	[%r29], %r223;
	barrier.sync 	0;
	setp.le.u32 	%p3, %r32, %r6;
	@%p3 bra 	$L__BB0_6;
	shl.b32 	%r119, %r32, 2;
	add.s32 	%r120, %r29, %r119;
	ld.shared.u32 	%r121, [%r120];
	add.s32 	%r223, %r121, %r223;
$L__BB0_6:
	barrier.sync 	0;
	setp.gt.u32 	%p4, %r221, 3;
	mov.u32 	%r221, %r32;
	@%p4 bra 	$L__BB0_4;
$L__BB0_7:
	or.b32  	%r122, %r5, %r2;
	setp.ne.s32 	%p5, %r122, 0;
	setp.eq.s32 	%p6, %r122, 0;
	selp.b32 	%r123, %r223, 0, %p6;
	atom.global.add.u32 	%r124, [%rd1], %r123;
	barrier.sync 	0;
	@%p5 bra 	$L__BB0_9;
	cvta.to.global.u64 	%rd30, %rd24;
	atom.global.add.u32 	%r125, [%rd30], 1;
$L__BB0_9:
	ld.global.u32 	%r227, [%rd3];
	// begin inline asm
	mov.u32 %r126, %lanemask_lt;
	// end inline asm
	and.b32  	%r38, %r126, %r13;
	popc.b32 	%r39, %r38;
	setp.lt.u32 	%p7, %r225, 2;
	@%p7 bra 	$L__BB0_14;
	rem.u32 	%r127, %r2, %r225;
	sub.s32 	%r128, %r2, %r127;
	shl.b32 	%r129, %r128, 2;
	shl.b32 	%r130, %r39, 2;
	add.s32 	%r131, %r129, %r130;
	add.s32 	%r40, %r117, %r131;
$L__BB0_11:
	shr.u32 	%r43, %r225, 1;
	st.shared.u32 	[%r40], %r227;
	bar.warp.sync 	%r13;
	setp.le.u32 	%p8, %r43, %r39;
	@%p8 bra 	$L__BB0_13;
	shl.b32 	%r133, %r43, 2;
	add.s32 	%r134, %r40, %r133;
	ld.shared.u32 	%r135, [%r134];
	add.s32 	%r227, %r135, %r227;
$L__BB0_13:
	bar.warp.sync 	%r13;
	setp.gt.u32 	%p9, %r225, 3;
	mov.u32 	%r225, %r43;
	@%p9 bra 	$L__BB0_11;
$L__BB0_14:
	setp.ne.s32 	%p10, %r38, 0;
	setp.eq.s32 	%p11, %r38, 0;
	selp.b32 	%r136, %r227, 0, %p11;
	atom.global.add.u32 	%r137, [%rd1+4], %r136;
	bar.warp.sync 	%r13;
	@%p10 bra 	$L__BB0_16;
	cvta.to.global.u64 	%rd31, %rd25;
	atom.global.add.u32 	%r138, [%rd31], 1;
$L__BB0_16:
	shr.u32 	%r139, %r218, 1;
	and.b32  	%r47, %r139, 127;
	setp.gt.s32 	%p12, %r47, 3;
	@%p12 bra 	$L__BB0_24;
	setp.eq.s32 	%p14, %r47, 1;
	@%p14 bra 	$L__BB0_18;
	bra.uni 	$L__BB0_20;
$L__BB0_18:
	shr.u32 	%r160, %r218, 8;
	div.u32 	%r161, %r2, %r160;
	shr.u32 	%r162, %r218, 6;
	and.b32  	%r163, %r162, 67108860;
	mad.lo.s32 	%r230, %r163, %r161, %r117;
	ld.global.u32 	%r235, [%rd3];
	and.b32  	%r165, %r126, %r220;
	popc.b32 	%r229, %r165;
	cvt.u64.u32 	%rd52, %r160;
	bra.uni 	$L__BB0_26;
$L__BB0_19:
	ld.global.u32 	%r235, [%rd3];
	cvt.u64.u32 	%rd52, %r7;
	mov.u32 	%r229, %r6;
	bra.uni 	$L__BB0_26;
$L__BB0_20:
	cvt.u64.u32 	%rd6, %r2;
	mov.u32 	%r52, %nctaid.x;
	mov.u32 	%r53, %nctaid.y;
	mov.u32 	%r147, %nctaid.z;
	mul.lo.s32 	%r148, %r53, %r147;
	mul.wide.u32 	%rd32, %r148, %r52;
	cvt.u64.u32 	%rd33, %r7;
	mul.lo.s64 	%rd52, %rd32, %rd33;
	and.b64  	%rd34, %rd52, -4294967296;
	setp.ne.s64 	%p15, %rd34, 0;
	@%p15 bra 	$L__BB0_22;
	cvt.u32.u64 	%r149, %rd52;
	cvt.u32.u64 	%r150, %rd6;
	rem.u32 	%r151, %r150, %r149;
	cvt.u64.u32 	%rd51, %r151;
	bra.uni 	$L__BB0_23;
$L__BB0_22:
	rem.u64 	%rd51, %rd6, %rd52;
$L__BB0_23:
	cvt.u32.u64 	%r152, %rd51;
	sub.s32 	%r153, %r2, %r152;
	shl.b32 	%r154, %r153, 2;
	add.s32 	%r230, %r117, %r154;
	ld.global.u32 	%r235, [%rd3];
	mov.u32 	%r156, %ctaid.y;
	mov.u32 	%r157, %ctaid.z;
	mad.lo.s32 	%r158, %r157, %r53, %r156;
	mad.lo.s32 	%r159, %r158, %r52, %r1;
	mad.lo.s32 	%r229, %r159, %r7, %r6;
	bra.uni 	$L__BB0_26;
$L__BB0_24:
	setp.eq.s32 	%p13, %r47, 4;
	@%p13 bra 	$L__BB0_19;
	mov.u32 	%r140, %cluster_nctarank;
	mul.lo.s32 	%r141, %r7, %r140;
	div.u32 	%r142, %r2, %r141;
	mul.lo.s32 	%r143, %r141, %r142;
	shl.b32 	%r144, %r143, 2;
	add.s32 	%r230, %r117, %r144;
	ld.global.u32 	%r235, [%rd3];
	mov.u32 	%r146, %cluster_ctarank;
	mad.lo.s32 	%r229, %r7, %r146, %r6;
	cvt.u64.u32 	%rd52, %r141;
$L__BB0_26:
	shr.u64 	%rd35, %rd52, 1;
	cvt.u32.u64 	%r232, %rd35;
	setp.lt.s32 	%p16, %r232, 1;
	@%p16 bra 	$L__BB0_59;
	shl.b32 	%r166, %r229, 2;
	add.s32 	%r64, %r230, %r166;
	add.s64 	%rd13, %rd2, 4;
	add.s32 	%r167, %r2, %r3;
	or.b32  	%r65, %r167, %r4;
	mov.u32 	%r168, %nctaid.x;
	mov.u32 	%r169, %nctaid.y;
	mul.lo.s32 	%r170, %r168, %r169;
	mov.u32 	%r171, %nctaid.z;
	mul.lo.s32 	%r172, %r170, %r171;
	mov.u32 	%r173, %ctaid.y;
	add.s32 	%r174, %r1, %r173;
	mov.u32 	%r175, %ctaid.z;
	neg.s32 	%r176, %r175;
	setp.eq.s32 	%p17, %r174, %r176;
	sub.s32 	%r177, -2147483647, %r172;
	selp.b32 	%r66, %r177, 1, %p17;
$L__BB0_28:
	mov.u32 	%r67, %r232;
	st.shared.u32 	[%r64], %r235;
	setp.gt.s32 	%p18, %r47, 3;
	@%p18 bra 	$L__BB0_37;
	setp.eq.s32 	%p21, %r47, 1;
	@%p21 bra 	$L__BB0_40;
	setp.eq.s32 	%p22, %r47, 3;
	@%p22 bra 	$L__BB0_31;
	bra.uni 	$L__BB0_42;
$L__BB0_31:
	setp.ne.s64 	%p23, %rd2, 0;
	@%p23 bra 	$L__BB0_33;
	// begin inline asm
	trap;
	// end inline asm
$L__BB0_33:
	setp.ne.s32 	%p24, %r65, 0;
	barrier.sync 	0;
	@%p24 bra 	$L__BB0_36;
	// begin inline asm
	atom.add.release.gpu.u32 %r178,[%rd13],%r66;
	// end inline asm
$L__BB0_35:
	// begin inline asm
	ld.acquire.gpu.u32 %r180,[%rd13];
	// end inline asm
	xor.b32  	%r181, %r180, %r178;
	setp.gt.s32 	%p25, %r181, -1;
	@%p25 bra 	$L__BB0_35;
$L__BB0_36:
	barrier.sync 	0;
	bra.uni 	$L__BB0_42;
$L__BB0_37:
	setp.eq.s32 	%p19, %r47, 4;
	@%p19 bra 	$L__BB0_41;
	setp.eq.s32 	%p20, %r47, 6;
	@%p20 bra 	$L__BB0_39;
	bra.uni 	$L__BB0_42;
$L__BB0_39:
	barrier.cluster.arrive;
	barrier.cluster.wait;
	bra.uni 	$L__BB0_42;
$L__BB0_40:
	bar.warp.sync 	%r220;
	bra.uni 	$L__BB0_42;
$L__BB0_41:
	barrier.sync 	0;
$L__BB0_42:
	setp.le.s32 	%p26, %r67, %r229;
	@%p26 bra 	$L__BB0_44;
	shl.b32 	%r182, %r67, 2;
	add.s32 	%r183, %r64, %r182;
	ld.shared.u32 	%r184, [%r183];
	add.s32 	%r235, %r184, %r235;
$L__BB0_44:
	setp.gt.s32 	%p27, %r47, 3;
	@%p27 bra 	$L__BB0_53;
	setp.eq.s32 	%p30, %r47, 1;
	@%p30 bra 	$L__BB0_56;
	setp.eq.s32 	%p31, %r47, 3;
	@%p31 bra 	$L__BB0_47;
	bra.uni 	$L__BB0_58;
$L__BB0_47:
	setp.ne.s64 	%p32, %rd2, 0;
	@%p32 bra 	$L__BB0_49;
	// begin inline asm
	trap;
	// end inline asm
$L__BB0_49:
	setp.ne.s32 	%p33, %r65, 0;
	barrier.sync 	0;
	@%p33 bra 	$L__BB0_52;
	// begin inline asm
	atom.add.release.gpu.u32 %r185,[%rd13],%r66;
	// end inline asm
$L__BB0_51:
	// begin inline asm
	ld.acquire.gpu.u32 %r187,[%rd13];
	// end inline asm
	xor.b32  	%r188, %r187, %r185;
	setp.gt.s32 	%p34, %r188, -1;
	@%p34 bra 	$L__BB0_51;
$L__BB0_52:
	barrier.sync 	0;
	bra.uni 	$L__BB0_58;
$L__BB0_53:
	setp.eq.s32 	%p28, %r47, 4;
	@%p28 bra 	$L__BB0_57;
	setp.eq.s32 	%p29, %r47, 6;
	@%p29 bra 	$L__BB0_55;
	bra.uni 	$L__BB0_58;
$L__BB0_55:
	barrier.cluster.arrive;
	barrier.cluster.wait;
	bra.uni 	$L__BB0_58;
$L__BB0_56:
	bar.warp.sync 	%r220;
	bra.uni 	$L__BB0_58;
$L__BB0_57:
	barrier.sync 	0;
$L__BB0_58:
	shr.u32 	%r232, %r67, 1;
	setp.gt.u32 	%p35, %r67, 1;
	@%p35 bra 	$L__BB0_28;
$L__BB0_59:
	setp.gt.s32 	%p36, %r47, 3;
	@%p36 bra 	$L__BB0_68;
	setp.eq.s32 	%p39, %r47, 1;
	@%p39 bra 	$L__BB0_72;
	setp.eq.s32 	%p40, %r47, 3;
	@%p40 bra 	$L__BB0_62;
	bra.uni 	$L__BB0_74;
$L__BB0_62:
	mov.u32 	%r75, %ctaid.y;
	mov.u32 	%r76, %ctaid.z;
	mov.u32 	%r77, %nctaid.x;
	mov.u32 	%r78, %nctaid.y;
	mul.lo.s32 	%r197, %r76, %r78;
	cvt.u64.u32 	%rd40, %r197;
	cvt.u64.u32 	%rd41, %r77;
	cvt.u64.u32 	%rd42, %r75;
	cvt.u64.u32 	%rd43, %r1;
	add.s64 	%rd44, %rd40, %rd42;
	mad.lo.s64 	%rd45, %rd44, %rd41, %rd43;
	cvt.u64.u32 	%rd46, %r7;
	mul.lo.s64 	%rd16, %rd45, %rd46;
	cvt.u64.u32 	%rd17, %r6;
	neg.s64 	%rd47, %rd17;
	setp.eq.s64 	%p43, %rd16, %rd47;
	selp.b32 	%r198, %r235, 0, %p43;
	atom.global.add.u32 	%r199, [%rd1+8], %r198;
	setp.eq.s64 	%p44, %rd2, 0;
	@%p44 bra 	$L__BB0_63;
	bra.uni 	$L__BB0_64;
$L__BB0_63:
	// begin inline asm
	trap;
	// end inline asm
$L__BB0_64:
	barrier.sync 	0;
	add.s32 	%r200, %r2, %r3;
	or.b32  	%r201, %r200, %r4;
	setp.ne.s32 	%p45, %r201, 0;
	@%p45 bra 	$L__BB0_67;
	add.s64 	%rd48, %rd2, 4;
	mul.lo.s32 	%r204, %r77, %r78;
	mov.u32 	%r205, %nctaid.z;
	mul.lo.s32 	%r206, %r204, %r205;
	add.s32 	%r207, %r1, %r75;
	neg.s32 	%r208, %r76;
	setp.eq.s32 	%p46, %r207, %r208;
	sub.s32 	%r209, -2147483647, %r206;
	selp.b32 	%r203, %r209, 1, %p46;
	// begin inline asm
	atom.add.release.gpu.u32 %r202,[%rd48],%r203;
	// end inline asm
$L__BB0_66:
	// begin inline asm
	ld.acquire.gpu.u32 %r210,[%rd48];
	// end inline asm
	xor.b32  	%r211, %r210, %r202;
	setp.gt.s32 	%p47, %r211, -1;
	@%p47 bra 	$L__BB0_66;
$L__BB0_67:
	barrier.sync 	0;
	add.s64 	%rd53, %rd16, %rd17;
	bra.uni 	$L__BB0_71;
$L__BB0_68:
	setp.eq.s32 	%p37, %r47, 4;
	@%p37 bra 	$L__BB0_73;
	setp.eq.s32 	%p38, %r47, 6;
	@%p38 bra 	$L__BB0_70;
	bra.uni 	$L__BB0_74;
$L__BB0_70:
	mov.u32 	%r189, %cluster_ctarank;
	mul.lo.s32 	%r190, %r7, %r189;
	neg.s32 	%r191, %r6;
	setp.eq.s32 	%p41, %r190, %r191;
	selp.b32 	%r192, %r235, 0, %p41;
	atom.global.add.u32 	%r193, [%rd1+8], %r192;
	barrier.cluster.arrive;
	barrier.cluster.wait;
	add.s32 	%r194, %r6, %r190;
	cvt.u64.u32 	%rd53, %r194;
$L__BB0_71:
	setp.ne.s64 	%p49, %rd53, 0;
	@%p49 bra 	$L__BB0_76;
	bra.uni 	$L__BB0_75;
$L__BB0_72:
	and.b32  	%r212, %r126, %r220;
	setp.eq.s32 	%p48, %r212, 0;
	selp.b32 	%r213, %r235, 0, %p48;
	atom.global.add.u32 	%r214, [%rd1+8], %r213;
	bar.warp.sync 	%r220;
	popc.b32 	%r215, %r212;
	cvt.u64.u32 	%rd53, %r215;
	bra.uni 	$L__BB0_71;
$L__BB0_73:
	setp.eq.s32 	%p42, %r6, 0;
	selp.b32 	%r195, %r235, 0, %p42;
	atom.global.add.u32 	%r196, [%rd1+8], %r195;
	barrier.sync 	0;
	cvt.u64.u32 	%rd53, %r6;
	bra.uni 	$L__BB0_71;
$L__BB0_74:
	atom.global.add.u32 	%r216, [%rd1+8], %r235;
$L__BB0_75:
	cvta.to.global.u64 	%rd50, %rd26;
	atom.global.add.u32 	%r217, [%rd50], 1;
$L__BB0_76:
	ret;

}


// ===== COMPILED SASS (sm_100) =====

	.target	sm_100

	.elftype	@"ET_EXEC"


//--------------------- .note.nv.tkinfo           --------------------------
	.section	.note.nv.tkinfo,"",@"SHT_NOTE"
	.sectionflags	@"SHF_NOTE_NV_TKINFO"
	.tkinfo
        /*0018*/ 	.word	0x00000002
        /*0030*/ 	.string	""
        /*0030*/ 	.string	"ptxas"
        /*0030*/ 	.string	"Cuda compilation tools, release 13.0, V13.0.88"
        /*0030*/ 	.string	"Build cuda_13.0.r13.0/compiler.36424714_0"
        /*0030*/ 	.string	"-arch sm_100 -m 64 "



//--------------------- .note.nv.cuinfo           --------------------------
	.section	.note.nv.cuinfo,"",@"SHT_NOTE"
	.sectionflags	@"SHF_NOTE_NV_CUINFO"
        /*0018*/ 	.short	0x0002
        /*001a*/ 	.short	0x0064
        /*001c*/ 	.short	0x0082
	.zero		2


//--------------------- .nv.info                  --------------------------
	.section	.nv.info,"",@"SHT_CUDA_INFO"
	.align	4


	//----- nvinfo : EIATTR_REGCOUNT
	.align		4
        /*0000*/ 	.byte	0x04, 0x2f
        /*0002*/ 	.short	(.L_1 - .L_0)
	.align		4
.L_0:
        /*0004*/ 	.word	index@(_Z16my_reduce_kernelPiS_S_S_S_)
        /*0008*/ 	.word	0x00000020


	//----- nvinfo : EIATTR_FRAME_SIZE
	.align		4
.L_1:
        /*000c*/ 	.byte	0x04, 0x11
        /*000e*/ 	.short	(.L_3 - .L_2)
	.align		4
.L_2:
        /*0010*/ 	.word	index@($__internal_0_$__cuda_sm20_rem_u64)
        /*0014*/ 	.word	0x00000000


	//----- nvinfo : EIATTR_FRAME_SIZE
	.align		4
.L_3:
        /*0018*/ 	.byte	0x04, 0x11
        /*001a*/ 	.short	(.L_5 - .L_4)
	.align		4
.L_4:
        /*001c*/ 	.word	index@(_Z16my_reduce_kernelPiS_S_S_S_)
        /*0020*/ 	.word	0x00000000


	//----- nvinfo : EIATTR_MIN_STACK_SIZE
	.align		4
.L_5:
        /*0024*/ 	.byte	0x04, 0x12
        /*0026*/ 	.short	(.L_7 - .L_6)
	.align		4
.L_6:
        /*0028*/ 	.word	index@(_Z16my_reduce_kernelPiS_S_S_S_)
        /*002c*/ 	.word	0x00000000
.L_7:


//--------------------- .nv.compat                --------------------------
	.section	.nv.compat,"",@"SHT_CUDA_COMPAT_INFO"
	.align	4
        /*0000*/ 	.byte	0x02, 0x09, 0x00, 0x00, 0x02, 0x02, 0x01, 0x00, 0x02, 0x05, 0x05, 0x00, 0x03, 0x07, 0x01, 0x01
        /*0010*/ 	.byte	0x02, 0x03, 0x00, 0x00, 0x02, 0x06, 0x01, 0x00, 0x04, 0x0b, 0x08, 0x00, 0x09, 0x00, 0x00, 0x00
        /*0020*/ 	.byte	0x00, 0x00, 0x00, 0x00


//--------------------- .nv.info._Z16my_reduce_kernelPiS_S_S_S_ --------------------------
	.section	.nv.info._Z16my_reduce_kernelPiS_S_S_S_,"",@"SHT_CUDA_INFO"
	.sectionflags	@""
	.align	4


	//----- nvinfo : EIATTR_CUDA_API_VERSION
	.align		4
        /*0000*/ 	.byte	0x04, 0x37
        /*0002*/ 	.short	(.L_9 - .L_8)
.L_8:
        /*0004*/ 	.word	0x00000082


	//----- nvinfo : EIATTR_KPARAM_INFO
	.align		4
.L_9:
        /*0008*/ 	.byte	0x04, 0x17
        /*000a*/ 	.short	(.L_11 - .L_10)
.L_10:
        /*000c*/ 	.word	0x00000000
        /*0010*/ 	.short	0x0004
        /*0012*/ 	.short	0x0020
        /*0014*/ 	.byte	0x00, 0xf5, 0x21, 0x00


	//----- nvinfo : EIATTR_KPARAM_INFO
	.align		4
.L_11:
        /*0018*/ 	.byte	0x04, 0x17
        /*001a*/ 	.short	(.L_13 - .L_12)
.L_12:
        /*001c*/ 	.word	0x00000000
        /*0020*/ 	.short	0x0003
        /*0022*/ 	.short	0x0018
        /*0024*/ 	.byte	0x00, 0xf5, 0x21, 0x00


	//----- nvinfo : EIATTR_KPARAM_INFO
	.align		4
.L_13:
        /*0028*/ 	.byte	0x04, 0x17
        /*002a*/ 	.short	(.L_15 - .L_14)
.L_14:
        /*002c*/ 	.word	0x00000000
        /*0030*/ 	.short	0x0002
        /*0032*/ 	.short	0x0010
        /*0034*/ 	.byte	0x00, 0xf5, 0x21, 0x00


	//----- nvinfo : EIATTR_KPARAM_INFO
	.align		4
.L_15:
        /*0038*/ 	.byte	0x04, 0x17
        /*003a*/ 	.short	(.L_17 - .L_16)
.L_16:
        /*003c*/ 	.word	0x00000000
        /*0040*/ 	.short	0x0001
        /*0042*/ 	.short	0x0008
        /*0044*/ 	.byte	0x00, 0xf5, 0x21, 0x00


	//----- nvinfo : EIATTR_KPARAM_INFO
	.align		4
.L_17:
        /*0048*/ 	.byte	0x04, 0x17
        /*004a*/ 	.short	(.L_19 - .L_18)
.L_18:
        /*004c*/ 	.word	0x00000000
        /*0050*/ 	.short	0x0000
        /*0052*/ 	.short	0x0000
        /*0054*/ 	.byte	0x00, 0xf5, 0x21, 0x00


	//----- nvinfo : EIATTR_SPARSE_MMA_MASK
	.align		4
.L_19:
        /*0058*/ 	.byte	0x03, 0x50
        /*005a*/ 	.short	0x0000


	//----- nvinfo : EIATTR_MAXREG_COUNT
	.align		4
        /*005c*/ 	.byte	0x03, 0x1b
        /*005e*/ 	.short	0x00ff


	//----- nvinfo : EIATTR_NUM_BARRIERS
	.align		4
        /*0060*/ 	.byte	0x02, 0x4c
        /*0062*/ 	.byte	0x01
	.zero		1


	//----- nvinfo : EIATTR_MERCURY_ISA_VERSION
	.align		4
        /*0064*/ 	.byte	0x03, 0x5f
        /*0066*/ 	.short	0x0101


	//----- nvinfo : EIATTR_INT_WARP_WIDE_INSTR_OFFSETS
	.align		4
        /*0068*/ 	.byte	0x04, 0x31
        /*006a*/ 	.short	(.L_21 - .L_20)


	//   ....[0]....
.L_20:
        /*006c*/ 	.word	0x000005b0


	//   ....[1]....
        /*0070*/ 	.word	0x000005e0


	//   ....[2]....
        /*0074*/ 	.word	0x00000660


	//   ....[3]....
        /*0078*/ 	.word	0x00000870


	//   ....[4]....
        /*007c*/ 	.word	0x00000880


	//   ....[5]....
        /*0080*/ 	.word	0x000008a0


	//   ....[6]....
        /*0084*/ 	.word	0x000009c0


	//   ....[7]....
        /*0088*/ 	.word	0x000009f0


	//   ....[8]....
        /*008c*/ 	.word	0x00000a00


	//   ....[9]....
        /*0090*/ 	.word	0x00000a70


	//   ....[10]....
        /*0094*/ 	.word	0x00000a80


	//   ....[11]....
        /*0098*/ 	.word	0x00000b40


	//   ....[12]....
        /*009c*/ 	.word	0x000015d0


	//   ....[13]....
        /*00a0*/ 	.word	0x000015e0


	//   ....[14]....
        /*00a4*/ 	.word	0x000015f0


	//   ....[15]....
        /*00a8*/ 	.word	0x00001aa0


	//   ....[16]....
        /*00ac*/ 	.word	0x00001ab0


	//   ....[17]....
        /*00b0*/ 	.word	0x00001ac0


	//   ....[18]....
        /*00b4*/ 	.word	0x00001e40


	//   ....[19]....
        /*00b8*/ 	.word	0x00001f50


	//   ....[20]....
        /*00bc*/ 	.word	0x00002210


	//   ....[21]....
        /*00c0*/ 	.word	0x00002220


	//   ....[22]....
        /*00c4*/ 	.word	0x00002250


	//   ....[23]....
        /*00c8*/ 	.word	0x00002270


	//   ....[24]....
        /*00cc*/ 	.word	0x00002290


	//   ....[25]....
        /*00d0*/ 	.word	0x000023d0


	//   ....[26]....
        /*00d4*/ 	.word	0x00002420


	//   ....[27]....
        /*00d8*/ 	.word	0x00002600


	//   ....[28]....
        /*00dc*/ 	.word	0x00002630


	//   ....[29]....
        /*00e0*/ 	.word	0x000026f0


	//   ....[30]....
        /*00e4*/ 	.word	0x00002700


	//   ....[31]....
        /*00e8*/ 	.word	0x00002770


	//----- nvinfo : EIATTR_COOP_GROUP_MASK_REGIDS
	.align		4
.L_21:
        /*00ec*/ 	.byte	0x04, 0x29
        /*00ee*/ 	.short	(.L_23 - .L_22)


	//   ....[0]....
.L_22:
        /*00f0*/ 	.word	0xffffffff


	//   ....[1]....
        /*00f4*/ 	.word	0xffffffff


	//   ....[2]....
        /*00f8*/ 	.word	0xffffffff


	//   ....[3]....
        /*00fc*/ 	.word	0x05000016


	//   ....[4]....
        /*0100*/ 	.word	0x05000016


	//   ....[5]....
        /*0104*/ 	.word	0x05000016


	//   ....[6]....
        /*0108*/ 	.word	0xffffffff


	//   ....[7]....
        /*010c*/ 	.word	0xffffffff


	//   ....[8]....
        /*0110*/ 	.word	0x05000004


	//   ....[9]....
        /*0114*/ 	.word	0xffffffff


	//   ....[10]....
        /*0118*/ 	.word	0xffffffff


	//   ....[11]....
        /*011c*/ 	.word	0xffffffff


	//   ....[12]....
        /*0120*/ 	.word	0xffffffff


	//   ....[13]....
        /*0124*/ 	.word	0x05000004


	//   ....[14]....
        /*0128*/ 	.word	0xffffffff


	//   ....[15]....
        /*012c*/ 	.word	0xffffffff


	//   ....[16]....
        /*0130*/ 	.word	0xffffffff


	//   ....[17]....
        /*0134*/ 	.word	0xffffffff


	//   ....[18]....
        /*0138*/ 	.word	0x05000004


	//   ....[19]....
        /*013c*/ 	.word	0xffffffff


	//   ....[20]....
        /*0140*/ 	.word	0xffffffff


	//   ....[21]....
        /*0144*/ 	.word	0x05000016


	//   ....[22]....
        /*0148*/ 	.word	0x05000016


	//   ....[23]....
        /*014c*/ 	.word	0x05000016


	//   ....[24]....
        /*0150*/ 	.word	0x05000016


	//   ....[25]....
        /*0154*/ 	.word	0x05000016


	//   ....[26]....
        /*0158*/ 	.word	0x05000016


	//   ....[27]....
        /*015c*/ 	.word	0x05000016


	//   ....[28]....
        /*0160*/ 	.word	0x05000016


	//   ....[29]....
        /*0164*/ 	.word	0x05000016


	//   ....[30]....
        /*0168*/ 	.word	0x05000016


	//   ....[31]....
        /*016c*/ 	.word	0x05000016


	//   ....[32]....
        /*0170*/ 	.word	0x05000016


	//   ....[33]....
        /*0174*/ 	.word	0x05000016


	//   ....[34]....
        /*0178*/ 	.word	0x05000016


	//   ....[35]....
        /*017c*/ 	.word	0x05000016


	//   ....[36]....
        /*0180*/ 	.word	0x05000016


	//   ....[37]....
        /*0184*/ 	.word	0x05000016


	//   ....[38]....
        /*0188*/ 	.word	0x05000016


	//----- nvinfo : EIATTR_COOP_GROUP_INSTR_OFFSETS
	.align		4
.L_23:
        /*018c*/ 	.byte	0x04, 0x28
        /*018e*/ 	.short	(.L_25 - .L_24)


	//   ....[0]....
.L_24:
        /*0190*/ 	.word	0x00000510


	//   ....[1]....
        /*0194*/ 	.word	0x00000580


	//   ....[2]....
        /*0198*/ 	.word	0x00000630


	//   ....[3]....
        /*019c*/ 	.word	0x000008f0


	//   ....[4]....
        /*01a0*/ 	.word	0x00000940


	//   ....[5]....
        /*01a4*/ 	.word	0x00000ad0


	//   ....[6]....
        /*01a8*/ 	.word	0x000014a0


	//   ....[7]....
        /*01ac*/ 	.word	0x000015a0


	//   ....[8]....
        /*01b0*/ 	.word	0x00001620


	//   ....[9]....
        /*01b4*/ 	.word	0x00001760


	//   ....[10]....
        /*01b8*/ 	.word	0x00001830


	//   ....[11]....
        /*01bc*/ 	.word	0x00001970


	//   ....[12]....
        /*01c0*/ 	.word	0x00001a70


	//   ....[13]....
        /*01c4*/ 	.word	0x00001af0


	//   ....[14]....
        /*01c8*/ 	.word	0x00001c30


	//   ....[15]....
        /*01cc*/ 	.word	0x00001d00


	//   ....[16]....
        /*01d0*/ 	.word	0x00001fe0


	//   ....[17]....
        /*01d4*/ 	.word	0x00002180


	//   ....[18]....
        /*01d8*/ 	.word	0x000022d0


	//   ....[19]....
        /*01dc*/ 	.word	0x00002500


	//   ....[20]....
        /*01e0*/ 	.word	0x00002690


	//   ....[21]....
        /*01e4*/ 	.word	0x00002810


	//   ....[22]....
        /*01e8*/ 	.word	0x00002890


	//   ....[23]....
        /*01ec*/ 	.word	0x000028f0


	//   ....[24]....
        /*01f0*/ 	.word	0x00002990


	//   ....[25]....
        /*01f4*/ 	.word	0x00002a40


	//   ....[26]....
        /*01f8*/ 	.word	0x00002ac0


	//   ....[27]....
        /*01fc*/ 	.word	0x00002bd0


	//   ....[28]....
        /*0200*/ 	.word	0x00002da0


	//   ....[29]....
        /*0204*/ 	.word	0x00002e50


	//   ....[30]....
        /*0208*/ 	.word	0x00002f00


	//   ....[31]....
        /*020c*/ 	.word	0x00002f80


	//   ....[32]....
        /*0210*/ 	.word	0x00003090


	//   ....[33]....
        /*0214*/ 	.word	0x00003260


	//   ....[34]....
        /*0218*/ 	.word	0x00003310


	//   ....[35]....
        /*021c*/ 	.word	0x000033c0


	//   ....[36]....
        /*0220*/ 	.word	0x00003440


	//   ....[37]....
        /*0224*/ 	.word	0x00003550


	//   ....[38]....
        /*0228*/ 	.word	0x00003720


	//----- nvinfo : EIATTR_VRC_CTA_INIT_COUNT
	.align		4
.L_25:
        /*022c*/ 	.byte	0x02, 0x4a
	.zero		1
	.zero		1


	//----- nvinfo : EIATTR_EXIT_INSTR_OFFSETS
	.align		4
        /*0230*/ 	.byte	0x04, 0x1c
        /*0232*/ 	.short	(.L_27 - .L_26)


	//   ....[0]....
.L_26:
        /*0234*/ 	.word	0x000026c0


	//   ....[1]....
        /*0238*/ 	.word	0x000027c0


	//----- nvinfo : EIATTR_INDIRECT_BRANCH_TARGETS
	.align		4
.L_27:
        /*023c*/ 	.byte	0x04, 0x34
        /*023e*/ 	.short	(.L_29 - .L_28)


	//   ....[0]....
.L_28:
        /*0240*/ 	.word	.L_x_142@srel
        /*0244*/ 	.short	0x0
        /*0246*/ 	.short	0x0
        /*0248*/ 	.word	0x4
        /*024c*/ 	.word	.L_x_143@srel
        /*0250*/ 	.word	.L_x_30@srel
        /*0254*/ 	.word	.L_x_145@srel
        /*0258*/ 	.word	.L_x_30@srel


	//   ....[1]....
        /* <DEDUP_REMOVED lines=8> */


	//   ....[2]....
        /* <DEDUP_REMOVED lines=8> */


	//   ....[3]....
        /* <DEDUP_REMOVED lines=8> */


	//   ....[4]....
        /* <DEDUP_REMOVED lines=8> */


	//   ....[5]....
        /* <DEDUP_REMOVED lines=8> */


	//----- nvinfo : EIATTR_CRS_STACK_SIZE
	.align		4
.L_29:
        /*02e8*/ 	.byte	0x04, 0x1e
        /*02ea*/ 	.short	(.L_31 - .L_30)
.L_30:
        /*02ec*/ 	.word	0x00000000


	//----- nvinfo : EIATTR_CBANK_PARAM_SIZE
	.align		4
.L_31:
        /*02f0*/ 	.byte	0x03, 0x19
        /*02f2*/ 	.short	0x0028


	//----- nvinfo : EIATTR_PARAM_CBANK
	.align		4
        /*02f4*/ 	.byte	0x04, 0x0a
        /*02f6*/ 	.short	(.L_33 - .L_32)
	.align		4
.L_32:
        /*02f8*/ 	.word	index@(.nv.constant0._Z16my_reduce_kernelPiS_S_S_S_)
        /*02fc*/ 	.short	0x0380
        /*02fe*/ 	.short	0x0028


	//----- nvinfo : EIATTR_SW_WAR
	.align		4
.L_33:
        /*0300*/ 	.byte	0x04, 0x36
        /*0302*/ 	.short	(.L_35 - .L_34)
.L_34:
        /*0304*/ 	.word	0x00000008
.L_35:


//--------------------- .nv.callgraph             --------------------------
	.section	.nv.callgraph,"",@"SHT_CUDA_CALLGRAPH"
	.align	4
	.sectionentsize	8
	.align		4
        /*0000*/ 	.word	0x00000000
	.align		4
        /*0004*/ 	.word	0xffffffff
	.align		4
        /*0008*/ 	.word	0x00000000
	.align		4
        /*000c*/ 	.word	0xfffffffe
	.align		4
        /*0010*/ 	.word	0x00000000
	.align		4
        /*0014*/ 	.word	0xfffffffd
	.align		4
        /*0018*/ 	.word	0x00000000
	.align		4
        /*001c*/ 	.word	0xfffffffc


//--------------------- .nv.constant2._Z16my_reduce_kernelPiS_S_S_S_ --------------------------
	.section	.nv.constant2._Z16my_reduce_kernelPiS_S_S_S_,"a",@progbits
	.sectionflags	@""
	.align	4
.nv.constant2._Z16my_reduce_kernelPiS_S_S_S_:
        /*0000*/ 	.byte	0xd0, 0x15, 0x00, 0x00, 0x40, 0x18, 0x00, 0x00, 0x40, 0x14, 0x00, 0x00, 0x40, 0x18, 0x00, 0x00
        /*0010*/ 	.byte	0x10, 0x18, 0x00, 0x00, 0x40, 0x18, 0x00, 0x00, 0xa0, 0x16, 0x00, 0x00, 0x40, 0x18, 0x00, 0x00
        /*0020*/ 	.byte	0xa0, 0x1a, 0x00, 0x00, 0x10, 0x1d, 0x00, 0x00, 0x10, 0x19, 0x00, 0x00, 0x10, 0x1d, 0x00, 0x00
        /*0030*/ 	.byte	0xe0, 0x1c, 0x00, 0x00, 0x10, 0x1d, 0x00, 0x00, 0x70, 0x1b, 0x00, 0x00, 0x10, 0x1d, 0x00, 0x00
        /*0040*/ 	.byte	0xf0, 0x21, 0x00, 0x00, 0xe0, 0x26, 0x00, 0x00, 0xf0, 0x1d, 0x00, 0x00, 0xe0, 0x26, 0x00, 0x00
        /*0050*/ 	.byte	0xe0, 0x25, 0x00, 0x00, 0xe0, 0x26, 0x00, 0x00, 0x80, 0x23, 0x00, 0x00, 0xe0, 0x26, 0x00, 0x00


//--------------------- .text._Z16my_reduce_kernelPiS_S_S_S_ --------------------------
	.section	.text._Z16my_reduce_kernelPiS_S_S_S_,"ax",@progbits
	.align	128
        .global         _Z16my_reduce_kernelPiS_S_S_S_
        .type           _Z16my_reduce_kernelPiS_S_S_S_,@function
        .size           _Z16my_reduce_kernelPiS_S_S_S_,(.L_x_172 - _Z16my_reduce_kernelPiS_S_S_S_)
        .other          _Z16my_reduce_kernelPiS_S_S_S_,@"STO_CUDA_ENTRY STV_DEFAULT"
_Z16my_reduce_kernelPiS_S_S_S_:
.text._Z16my_reduce_kernelPiS_S_S_S_:
[----:B------:R-:W-:Y:S01]  /*0000*/  LDC R1, c[0x0][0x37c] ;  /* 0x0000df00ff017b82 */ /* 0x000fe20000000800 */
[----:B------:R-:W0:Y:S01]  /*0010*/  LDCU UR5, c[0x0][0x360] ;  /* 0x00006c00ff0577ac */ /* 0x000e220008000800 */
[----:B------:R-:W1:Y:S01]  /*0020*/  S2R R0, SR_TID.Y ;  /* 0x0000000000007919 */ /* 0x000e620000002200 */
[----:B------:R-:W-:Y:S01]  /*0030*/  BSSY.RECONVERGENT B0, `(.L_x_0) ;  /* 0x0000037000007945 */ /* 0x000fe20003800200 */
[----:B------:R-:W0:Y:S04]  /*0040*/  LDCU UR6, c[0x0][0x364] ;  /* 0x00006c80ff0677ac */ /* 0x000e280008000800 */
[----:B------:R-:W2:Y:S01]  /*0050*/  LDC R2, c[0x0][0x368] ;  /* 0x0000da00ff027b82 */ /* 0x000ea20000000800 */
[----:B------:R-:W1:Y:S01]  /*0060*/  S2R R3, SR_TID.Z ;  /* 0x0000000000037919 */ /* 0x000e620000002300 */
[----:B------:R-:W3:Y:S01]  /*0070*/  S2R R5, SR_TID.X ;  /* 0x0000000000057919 */ /* 0x000ee20000002100 */
[----:B------:R-:W4:Y:S01]  /*0080*/  S2R R16, SR_CTAID.X ;  /* 0x0000000000107919 */ /* 0x000f220000002500 */
[----:B0-----:R-:W-:-:S06]  /*0090*/  UIMAD UR4, UR5, UR6, URZ ;  /* 0x00000006050472a4 */ /* 0x001fcc000f8e02ff */
[----:B--2---:R-:W-:-:S04]  /*00a0*/  IMAD R2, R2, UR4, RZ ;  /* 0x0000000402027c24 */ /* 0x004fc8000f8e02ff */
[----:B------:R-:W0:Y:S01]  /*00b0*/  I2F.U32.RP R6, R2 ;  /* 0x0000000200067306 */ /* 0x000e220000209000 */
[----:B------:R-:W-:Y:S02]  /*00c0*/  IMAD.MOV R15, RZ, RZ, -R2 ;  /* 0x000000ffff0f7224 */ /* 0x000fe400078e0a02 */
[----:B-1----:R-:W-:-:S04]  /*00d0*/  IMAD R10, R3, UR6, R0 ;  /* 0x00000006030a7c24 */ /* 0x002fc8000f8e0200 */
[----:B------:R-:W-:-:S04]  /*00e0*/  IMAD R10, R10, UR5, RZ ;  /* 0x000000050a0a7c24 */ /* 0x000fc8000f8e02ff */
[----:B---3--:R-:W-:Y:S01]  /*00f0*/  IMAD.IADD R7, R10, 0x1, R5 ;  /* 0x000000010a077824 */ /* 0x008fe200078e0205 */
[----:B0-----:R-:W0:Y:S04]  /*0100*/  MUFU.RCP R6, R6 ;  /* 0x0000000600067308 */ /* 0x001e280000001000 */
[----:B------:R-:W-:-:S05]  /*0110*/  LOP3.LUT R11, R7, 0x3fffffe0, RZ, 0xc0, !PT ;  /* 0x3fffffe0070b7812 */ /* 0x000fca00078ec0ff */
[----:B------:R-:W-:Y:S02]  /*0120*/  IMAD.IADD R4, R2, 0x1, -R11 ;  /* 0x0000000102047824 */ /* 0x000fe400078e0a0b */
[----:B------:R-:W-:-:S03]  /*0130*/  IMAD.MOV.U32 R11, RZ, RZ, -0x1 ;  /* 0xffffffffff0b7424 */ /* 0x000fc600078e00ff */
[----:B------:R-:W-:Y:S01]  /*0140*/  VIMNMX.U32 R13, PT, PT, R4, 0x20, !PT ;  /* 0x00000020040d7848 */ /* 0x000fe20007fe0000 */
[----:B0-----:R-:W-:-:S04]  /*0150*/  VIADD R8, R6, 0xffffffe ;  /* 0x0ffffffe06087836 */ /* 0x001fc80000000000 */
[----:B------:R-:W-:Y:S01]  /*0160*/  IMAD.IADD R22, R13, 0x1, -R4 ;  /* 0x000000010d167824 */ /* 0x000fe200078e0a04 */
[----:B------:R0:W1:Y:S04]  /*0170*/  F2I.FTZ.U32.TRUNC.NTZ R9, R8 ;  /* 0x0000000800097305 */ /* 0x000068000021f000 */
[----:B------:R-:W-:-:S04]  /*0180*/  SHF.R.U32.HI R22, RZ, R22, R11 ;  /* 0x00000016ff167219 */ /* 0x000fc8000001160b */
[----:B------:R-:W2:Y:S01]  /*0190*/  POPC R6, R22 ;  /* 0x0000001600067309 */ /* 0x000ea20000000000 */
[----:B0-----:R-:W-:Y:S02]  /*01a0*/  IMAD.MOV.U32 R8, RZ, RZ, RZ ;  /* 0x000000ffff087224 */ /* 0x001fe400078e00ff */
[----:B-1----:R-:W-:-:S04]  /*01b0*/  IMAD R15, R15, R9, RZ ;  /* 0x000000090f0f7224 */ /* 0x002fc800078e02ff */
[----:B------:R-:W-:Y:S02]  /*01c0*/  IMAD.HI.U32 R4, R9, R15, R8 ;  /* 0x0000000f09047227 */ /* 0x000fe400078e0008 */
[----:B------:R-:W0:Y:S01]  /*01d0*/  LDC.64 R14, c[0x0][0x380] ;  /* 0x0000e000ff0e7b82 */ /* 0x000e220000000a00 */
[----:B--2---:R-:W-:Y:S01]  /*01e0*/  ISETP.GE.U32.AND P1, PT, R6, 0x11, PT ;  /* 0x000000110600780c */ /* 0x004fe20003f26070 */
[----:B------:R-:W-:Y:S02]  /*01f0*/  IMAD.SHL.U32 R8, R7, 0x800, RZ ;  /* 0x0000080007087824 */ /* 0x000fe400078e00ff */
[----:B------:R-:W-:-:S03]  /*0200*/  IMAD.HI.U32 R4, R4, R5, RZ ;  /* 0x0000000504047227 */ /* 0x000fc600078e00ff */
[----:B------:R-:W-:Y:S01]  /*0210*/  LOP3.LUT R9, R8, 0xffff0000, RZ, 0xc0, !PT ;  /* 0xffff000008097812 */ /* 0x000fe200078ec0ff */
[----:B------:R-:W-:Y:S01]  /*0220*/  IMAD.MOV R13, RZ, RZ, -R4 ;  /* 0x000000ffff0d7224 */ /* 0x000fe200078e0a04 */
[----:B------:R-:W-:Y:S02]  /*0230*/  IADD3 R4, PT, PT, R2, 0x1f, RZ ;  /* 0x0000001f02047810 */ /* 0x000fe40007ffe0ff */
[----:B------:R-:W-:Y:S01]  /*0240*/  LEA R8, R6, 0x3, 0x8 ;  /* 0x0000000306087811 */ /* 0x000fe200078e40ff */
[----:B------:R-:W-:Y:S01]  /*0250*/  IMAD R13, R2, R13, R5 ;  /* 0x0000000d020d7224 */ /* 0x000fe200078e0205 */
[----:B------:R-:W-:-:S04]  /*0260*/  SHF.R.U32.HI R4, RZ, 0x5, R4 ;  /* 0x00000005ff047819 */ /* 0x000fc80000011604 */
[----:B------:R-:W-:Y:S01]  /*0270*/  LOP3.LUT R9, R9, 0xffff, R4, 0xf8, !PT ;  /* 0x0000ffff09097812 */ /* 0x000fe200078ef804 */
[----:B------:R-:W-:Y:S01]  /*0280*/  IMAD.MOV.U32 R4, RZ, RZ, R22 ;  /* 0x000000ffff047224 */ /* 0x000fe200078e0016 */
[----:B------:R-:W-:Y:S01]  /*0290*/  ISETP.GE.U32.AND P0, PT, R13, R2, PT ;  /* 0x000000020d00720c */ /* 0x000fe20003f06070 */
[----:B----4-:R-:W-:-:S12]  /*02a0*/  @!P1 BRA `(.L_x_1) ;  /* 0x00000000003c9947 */ /* 0x010fd80003800000 */
[----:B------:R-:W1:Y:S01]  /*02b0*/  S2R R9, SR_LTMASK ;  /* 0x0000000000097919 */ /* 0x000e620000003900 */
[----:B------:R-:W2:Y:S01]  /*02c0*/  S2R R12, SR_LANEID ;  /* 0x00000000000c7919 */ /* 0x000ea20000000000 */
[----:B-1----:R-:W-:-:S06]  /*02d0*/  LOP3.LUT R8, R9, R22, RZ, 0xc0, !PT ;  /* 0x0000001609087212 */ /* 0x002fcc00078ec0ff */
[----:B------:R-:W1:Y:S02]  /*02e0*/  POPC R8, R8 ;  /* 0x0000000800087309 */ /* 0x000e640000000000 */
[----:B-1----:R-:W-:-:S04]  /*02f0*/  LOP3.LUT R9, R8, 0x30, RZ, 0xc0, !PT ;  /* 0x0000003008097812 */ /* 0x002fc800078ec0ff */
[----:B------:R-:W-:-:S04]  /*0300*/  VIADDMNMX.U32 R9, R6, -R9, 0x10, PT ;  /* 0x0000001006097446 */ /* 0x000fc80003800809 */
[----:B------:R-:W-:Y:S02]  /*0310*/  IADD3 R4, PT, PT, -R9, 0x20, RZ ;  /* 0x0000002009047810 */ /* 0x000fe40007ffe1ff */
[----:B--2---:R-:W-:Y:S01]  /*0320*/  LOP3.LUT R9, R12, 0xfffffff0, RZ, 0xc0, !PT ;  /* 0xfffffff00c097812 */ /* 0x004fe200078ec0ff */
[----:B------:R-:W-:Y:S01]  /*0330*/  IMAD.SHL.U32 R12, R8, 0x1000, RZ ;  /* 0x00001000080c7824 */ /* 0x000fe200078e00ff */
[----:B------:R-:W-:-:S04]  /*0340*/  SHF.R.U32.HI R4, RZ, R4, R11 ;  /* 0x00000004ff047219 */ /* 0x000fc8000001160b */
[----:B------:R-:W-:Y:S02]  /*0350*/  SHF.L.U32 R4, R4, R9, RZ ;  /* 0x0000000904047219 */ /* 0x000fe400000006ff */
[----:B------:R-:W-:Y:S02]  /*0360*/  SHF.R.U32.HI R9, RZ, 0x4, R6 ;  /* 0x00000004ff097819 */ /* 0x000fe40000011606 */
[----:B------:R-:W1:Y:S02]  /*0370*/  POPC R11, R4 ;  /* 0x00000004000b7309 */ /* 0x000e640000000000 */
[----:B------:R-:W-:Y:S02]  /*0380*/  LOP3.LUT R9, R9, 0x30000, R12, 0xf8, !PT ;  /* 0x0003000009097812 */ /* 0x000fe400078ef80c */
[----:B-1----:R-:W-:-:S07]  /*0390*/  LEA R8, R11, 0x3, 0x8 ;  /* 0x000000030b087811 */ /* 0x002fce00078e40ff */
.L_x_1:
[----:B------:R-:W-:Y:S05]  /*03a0*/  BSYNC.RECONVERGENT B0 ;  /* 0x0000000000007941 */ /* 0x000fea0003800200 */
.L_x_0:
[----:B------:R-:W-:Y:S01]  /*03b0*/  @P0 IMAD.IADD R13, R13, 0x1, -R2 ;  /* 0x000000010d0d0824 */ /* 0x000fe200078e0a02 */
[----:B------:R-:W1:Y:S01]  /*03c0*/  LDCU.64 UR10, c[0x0][0x358] ;  /* 0x00006b00ff0a77ac */ /* 0x000e620008000a00 */
[----:B------:R-:W-:Y:S01]  /*03d0*/  IMAD R11, R16, 0x100, R5 ;  /* 0x00000100100b7824 */ /* 0x000fe200078e0205 */
[----:B------:R-:W2:Y:S01]  /*03e0*/  S2UR UR5, SR_CgaCtaId ;  /* 0x00000000000579c3 */ /* 0x000ea20000008800 */
[C---:B------:R-:W-:Y:S01]  /*03f0*/  ISETP.NE.U32.AND P0, PT, R2.reuse, RZ, PT ;  /* 0x000000ff0200720c */ /* 0x040fe20003f05070 */
[----:B------:R-:W3:Y:S01]  /*0400*/  S2R R18, SR_LANEID ;  /* 0x0000000000127919 */ /* 0x000ee20000000000 */
[----:B------:R-:W-:Y:S01]  /*0410*/  ISETP.GE.U32.AND P1, PT, R13, R2, PT ;  /* 0x000000020d00720c */ /* 0x000fe20003f26070 */
[----:B0-----:R-:W-:Y:S01]  /*0420*/  IMAD.WIDE.U32 R14, R11, 0x4, R14 ;  /* 0x000000040b0e7825 */ /* 0x001fe200078e000e */
[----:B------:R-:W-:Y:S01]  /*0430*/  ISETP.GE.U32.AND P2, PT, R2, 0x2, PT ;  /* 0x000000020200780c */ /* 0x000fe20003f46070 */
[----:B------:R-:W-:-:S10]  /*0440*/  UMOV UR4, 0x400 ;  /* 0x0000040000047882 */ /* 0x000fd40000000000 */
[----:B------:R-:W-:Y:S01]  /*0450*/  @P1 IMAD.IADD R13, R13, 0x1, -R2 ;  /* 0x000000010d0d1824 */ /* 0x000fe200078e0a02 */
[----:B------:R-:W-:Y:S02]  /*0460*/  LOP3.LUT P1, RZ, R10, R5, RZ, 0xfc, !PT ;  /* 0x000000050aff7212 */ /* 0x000fe4000782fcff */
[----:B-1----:R0:W5:Y:S01]  /*0470*/  LDG.E R10, desc[UR10][R14.64] ;  /* 0x0000000a0e0a7981 */ /* 0x002162000c1e1900 */
[----:B------:R-:W-:Y:S01]  /*0480*/  @!P0 LOP3.LUT R13, RZ, R2, RZ, 0x33, !PT ;  /* 0x00000002ff0d8212 */ /* 0x000fe200078e33ff */
[----:B--2---:R-:W-:-:S04]  /*0490*/  ULEA UR4, UR5, UR4, 0x18 ;  /* 0x0000000405047291 */ /* 0x004fc8000f8ec0ff */
[----:B------:R-:W-:-:S05]  /*04a0*/  IMAD.IADD R13, R5, 0x1, -R13 ;  /* 0x00000001050d7824 */ /* 0x000fca00078e0a0d */
[----:B------:R-:W-:Y:S01]  /*04b0*/  LEA R20, R13, UR4, 0x2 ;  /* 0x000000040d147c11 */ /* 0x000fe2000f8e10ff */
[----:B0-----:R-:W-:Y:S06]  /*04c0*/  @!P2 BRA `(.L_x_2) ;  /* 0x000000000034a947 */ /* 0x001fec0003800000 */
[----:B------:R-:W-:Y:S01]  /*04d0*/  IMAD R19, R7, 0x4, R20 ;  /* 0x0000000407137824 */ /* 0x000fe200078e0214 */
[----:B------:R-:W-:-:S07]  /*04e0*/  MOV R11, R2 ;  /* 0x00000002000b7202 */ /* 0x000fce0000000f00 */
.L_x_3:
[----:B------:R-:W-:Y:S01]  /*04f0*/  SHF.R.U32.HI R24, RZ, 0x1, R11 ;  /* 0x00000001ff187819 */ /* 0x000fe2000001160b */
[----:B-----5:R-:W-:Y:S01]  /*0500*/  STS [R19], R10 ;  /* 0x0000000a13007388 */ /* 0x020fe20000000800 */
[----:B------:R-:W-:Y:S02]  /*0510*/  BAR.SYNC.DEFER_BLOCKING 0x0 ;  /* 0x0000000000007b1d */ /* 0x000fe40000010000 */
[----:B------:R-:W-:Y:S02]  /*0520*/  ISETP.GT.U32.AND P0, PT, R24, R7, PT ;  /* 0x000000071800720c */ /* 0x000fe40003f04070 */
[----:B------:R-:W-:Y:S01]  /*0530*/  ISETP.GT.U32.AND P2, PT, R11, 0x3, PT ;  /* 0x000000030b00780c */ /* 0x000fe20003f44070 */
[----:B------:R-:W-:-:S10]  /*0540*/  IMAD.MOV.U32 R11, RZ, RZ, R24 ;  /* 0x000000ffff0b7224 */ /* 0x000fd400078e0018 */
[----:B------:R-:W-:-:S05]  /*0550*/  @P0 IMAD R12, R24, 0x4, R19 ;  /* 0x00000004180c0824 */ /* 0x000fca00078e0213 */
[----:B------:R-:W0:Y:S02]  /*0560*/  @P0 LDS R13, [R12] ;  /* 0x000000000c0d0984 */ /* 0x000e240000000800 */
[----:B0-----:R-:W-:Y:S01]  /*0570*/  @P0 IMAD.IADD R10, R10, 0x1, R13 ;  /* 0x000000010a0a0824 */ /* 0x001fe200078e020d */
[----:B------:R-:W-:Y:S06]  /*0580*/  BAR.SYNC.DEFER_BLOCKING 0x0 ;  /* 0x0000000000007b1d */ /* 0x000fec0000010000 */
[----:B------:R-:W-:Y:S05]  /*0590*/  @P2 BRA `(.L_x_3) ;  /* 0xfffffffc00d42947 */ /* 0x000fea000383ffff */
.L_x_2:
[----:B-----5:R-:W-:Y:S01]  /*05a0*/  SEL R12, R10, RZ, !P1 ;  /* 0x000000ff0a0c7207 */ /* 0x020fe20004800000 */
[----:B------:R-:W-:Y:S01]  /*05b0*/  VOTEU.ANY UR5, UPT, PT ;  /* 0x0000000000057886 */ /* 0x000fe200038e0100 */
[----:B------:R-:W0:Y:S01]  /*05c0*/  LDC.64 R10, c[0x0][0x388] ;  /* 0x0000e200ff0a7b82 */ /* 0x000e220000000a00 */
[----:B------:R-:W-:-:S07]  /*05d0*/  UFLO.U32 UR5, UR5 ;  /* 0x00000005000572bd */ /* 0x000fce00080e0000 */
[----:B------:R-:W1:Y:S01]  /*05e0*/  REDUX.SUM UR6, R12 ;  /* 0x000000000c0673c4 */ /* 0x000e62000000c000 */
[----:B---3--:R-:W-:Y:S01]  /*05f0*/  ISETP.EQ.U32.AND P0, PT, R18, UR5, PT ;  /* 0x0000000512007c0c */ /* 0x008fe2000bf02070 */
[----:B------:R-:W-:Y:S01]  /*0600*/  BSSY.RECONVERGENT B0, `(.L_x_4) ;  /* 0x000000b000007945 */ /* 0x000fe20003800200 */
[----:B-1----:R-:W-:-:S11]  /*0610*/  IMAD.U32 R13, RZ, RZ, UR6 ;  /* 0x00000006ff0d7e24 */ /* 0x002fd6000f8e00ff */
[----:B0-----:R0:W-:Y:S01]  /*0620*/  @P0 REDG.E.ADD.STRONG.GPU desc[UR10][R10.64], R13 ;  /* 0x0000000d0a00098e */ /* 0x0011e2000c12e10a */
[----:B------:R-:W-:Y:S06]  /*0630*/  BAR.SYNC.DEFER_BLOCKING 0x0 ;  /* 0x0000000000007b1d */ /* 0x000fec0000010000 */
[----:B------:R-:W-:Y:S05]  /*0640*/  @P1 BRA `(.L_x_5) ;  /* 0x0000000000181947 */ /* 0x000fea0003800000 */
[----:B0-----:R-:W0:Y:S01]  /*0650*/  LDC.64 R10, c[0x0][0x390] ;  /* 0x0000e400ff0a7b82 */ /* 0x001e220000000a00 */
[----:B------:R-:W-:Y:S02]  /*0660*/  VOTEU.ANY UR5, UPT, PT ;  /* 0x0000000000057886 */ /* 0x000fe400038e0100 */
[----:B------:R-:W-:Y:S02]  /*0670*/  UFLO.U32 UR6, UR5 ;  /* 0x00000005000672bd */ /* 0x000fe400080e0000 */
[----:B------:R-:W0:Y:S04]  /*0680*/  POPC R13, UR5 ;  /* 0x00000005000d7d09 */ /* 0x000e280008000000 */
[----:B------:R-:W-:-:S13]  /*0690*/  ISETP.EQ.U32.AND P0, PT, R18, UR6, PT ;  /* 0x0000000612007c0c */ /* 0x000fda000bf02070 */
[----:B0-----:R1:W-:Y:S02]  /*06a0*/  @P0 REDG.E.ADD.STRONG.GPU desc[UR10][R10.64], R13 ;  /* 0x0000000d0a00098e */ /* 0x0013e4000c12e10a */
.L_x_5:
[----:B------:R-:W-:Y:S05]  /*06b0*/  BSYNC.RECONVERGENT B0 ;  /* 0x0000000000007941 */ /* 0x000fea0003800200 */
.L_x_4:
[----:B------:R2:W5:Y:S01]  /*06c0*/  LDG.E R18, desc[UR10][R14.64] ;  /* 0x0000000a0e127981 */ /* 0x000562000c1e1900 */
[----:B------:R-:W-:Y:S01]  /*06d0*/  ISETP.GE.U32.AND P0, PT, R6, 0x2, PT ;  /* 0x000000020600780c */ /* 0x000fe20003f06070 */
[----:B------:R-:W-:Y:S01]  /*06e0*/  BSSY B0, `(.L_x_6) ;  /* 0x000002a000007945 */ /* 0x000fe20003800000 */
[----:B01----:R-:W0:Y:S02]  /*06f0*/  S2R R11, SR_LTMASK ;  /* 0x00000000000b7919 */ /* 0x003e240000003900 */
[----:B0-----:R-:W-:-:S09]  /*0700*/  LOP3.LUT R10, R11, R22, RZ, 0xc0, !PT ;  /* 0x000000160b0a7212 */ /* 0x001fd200078ec0ff */
[----:B--2---:R-:W-:Y:S05]  /*0710*/  @!P0 BRA `(.L_x_7) ;  /* 0x0000000000988947 */ /* 0x004fea0003800000 */
[----:B------:R-:W0:Y:S01]  /*0720*/  I2F.U32.RP R19, R6 ;  /* 0x0000000600137306 */ /* 0x000e220000209000 */
[----:B------:R-:W-:Y:S01]  /*0730*/  IMAD.MOV R21, RZ, RZ, -R6 ;  /* 0x000000ffff157224 */ /* 0x000fe200078e0a06 */
[----:B------:R-:W-:-:S06]  /*0740*/  ISETP.NE.U32.AND P1, PT, R6, RZ, PT ;  /* 0x000000ff0600720c */ /* 0x000fcc0003f25070 */
[----:B0-----:R-:W0:Y:S02]  /*0750*/  MUFU.RCP R19, R19 ;  /* 0x0000001300137308 */ /* 0x001e240000001000 */
[----:B0-----:R-:W-:-:S06]  /*0760*/  VIADD R12, R19, 0xffffffe ;  /* 0x0ffffffe130c7836 */ /* 0x001fcc0000000000 */
[----:B------:R0:W1:Y:S02]  /*0770*/  F2I.FTZ.U32.TRUNC.NTZ R13, R12 ;  /* 0x0000000c000d7305 */ /* 0x000064000021f000 */
[----:B0-----:R-:W-:Y:S02]  /*0780*/  IMAD.MOV.U32 R12, RZ, RZ, RZ ;  /* 0x000000ffff0c7224 */ /* 0x001fe400078e00ff */
[----:B-1----:R-:W-:-:S04]  /*0790*/  IMAD R21, R21, R13, RZ ;  /* 0x0000000d15157224 */ /* 0x002fc800078e02ff */
[----:B------:R-:W-:Y:S02]  /*07a0*/  IMAD.HI.U32 R24, R13, R21, R12 ;  /* 0x000000150d187227 */ /* 0x000fe400078e000c */
[----:B------:R-:W0:Y:S04]  /*07b0*/  POPC R12, R10 ;  /* 0x0000000a000c7309 */ /* 0x000e280000000000 */
[----:B------:R-:W-:-:S04]  /*07c0*/  IMAD.HI.U32 R24, R24, R5, RZ ;  /* 0x0000000518187227 */ /* 0x000fc800078e00ff */
[----:B------:R-:W-:-:S04]  /*07d0*/  IMAD.MOV R24, RZ, RZ, -R24 ;  /* 0x000000ffff187224 */ /* 0x000fc800078e0a18 */
[----:B------:R-:W-:-:S05]  /*07e0*/  IMAD R13, R6, R24, R5 ;  /* 0x00000018060d7224 */ /* 0x000fca00078e0205 */
[----:B------:R-:W-:-:S13]  /*07f0*/  ISETP.GE.U32.AND P0, PT, R13, R6, PT ;  /* 0x000000060d00720c */ /* 0x000fda0003f06070 */
[----:B------:R-:W-:-:S04]  /*0800*/  @P0 IADD3 R13, PT, PT, -R6, R13, RZ ;  /* 0x0000000d060d0210 */ /* 0x000fc80007ffe1ff */
[----:B------:R-:W-:-:S13]  /*0810*/  ISETP.GE.U32.AND P0, PT, R13, R6, PT ;  /* 0x000000060d00720c */ /* 0x000fda0003f06070 */
[----:B------:R-:W-:Y:S01]  /*0820*/  @P0 IMAD.IADD R13, R13, 0x1, -R6 ;  /* 0x000000010d0d0824 */ /* 0x000fe200078e0a06 */
[----:B------:R-:W-:-:S05]  /*0830*/  @!P1 LOP3.LUT R13, RZ, R6, RZ, 0x33, !PT ;  /* 0x00000006ff0d9212 */ /* 0x000fca00078e33ff */
[----:B------:R-:W-:-:S04]  /*0840*/  IMAD.IADD R13, R5, 0x1, -R13 ;  /* 0x00000001050d7824 */ /* 0x000fc800078e0a0d */
[----:B0-----:R-:W-:-:S05]  /*0850*/  IMAD.IADD R13, R12, 0x1, R13 ;  /* 0x000000010c0d7824 */ /* 0x001fca00078e020d */
[----:B------:R-:W-:-:S07]  /*0860*/  LEA R21, R13, UR4, 0x2 ;  /* 0x000000040d157c11 */ /* 0x000fce000f8e10ff */
.L_x_9:
[----:B------:R-:W0:Y:S08]  /*0870*/  MATCH.ANY R13, R22 ;  /* 0x00000000160d73a1 */ /* 0x000e3000000e8000 */
[----:B------:R-:W1:Y:S01]  /*0880*/  REDUX.OR UR5, R22 ;  /* 0x00000000160573c4 */ /* 0x000e620000004000 */
[----:B-----5:R2:W-:Y:S01]  /*0890*/  STS [R21], R18 ;  /* 0x0000001215007388 */ /* 0x0205e20000000800 */
[----:B------:R-:W-:Y:S01]  /*08a0*/  VOTEU.ANY UR6, UPT, PT ;  /* 0x0000000000067886 */ /* 0x000fe200038e0100 */
[----:B------:R-:W-:-:S02]  /*08b0*/  SHF.R.U32.HI R23, RZ, 0x1, R6 ;  /* 0x00000001ff177819 */ /* 0x000fc40000011606 */
[----:B0-----:R-:W-:-:S13]  /*08c0*/  LOP3.LUT P0, RZ, R22, UR6, R13, 0x40, !PT ;  /* 0x0000000616ff7c12 */ /* 0x001fda000f80400d */
[----:B-12---:R-:W-:Y:S05]  /*08d0*/  @!P0 BRA.DIV UR5, `(.L_x_8) ;  /* 0x0000001e05bc8947 */ /* 0x006fea000b800000 */
[----:B------:R-:W-:Y:S01]  /*08e0*/  ISETP.GT.U32.AND P0, PT, R23, R12, PT ;  /* 0x0000000c1700720c */ /* 0x000fe20003f04070 */
[----:B------:R-:W-:-:S12]  /*08f0*/  NOP ;  /* 0x0000000000007918 */ /* 0x000fd80000000000 */
[----:B------:R-:W-:-:S06]  /*0900*/  @P0 IMAD R13, R23, 0x4, R21 ;  /* 0x00000004170d0824 */ /* 0x000fcc00078e0215 */
[----:B------:R-:W0:Y:S02]  /*0910*/  @P0 LDS R13, [R13] ;  /* 0x000000000d0d0984 */ /* 0x000e240000000800 */
[----:B0-----:R-:W-:-:S04]  /*0920*/  @P0 IMAD.IADD R19, R18, 0x1, R13 ;  /* 0x0000000112130824 */ /* 0x001fc800078e020d */
[----:B------:R-:W-:Y:S01]  /*0930*/  @P0 IMAD.MOV.U32 R18, RZ, RZ, R19 ;  /* 0x000000ffff120224 */ /* 0x000fe200078e0013 */
[----:B------:R-:W-:-:S06]  /*0940*/  NOP ;  /* 0x0000000000007918 */ /* 0x000fcc0000000000 */
.L_x_83:
[----:B------:R-:W-:Y:S01]  /*0950*/  ISETP.GT.U32.AND P0, PT, R6, 0x3, PT ;  /* 0x000000030600780c */ /* 0x000fe20003f04070 */
[----:B------:R-:W-:-:S12]  /*0960*/  IMAD.MOV.U32 R6, RZ, RZ, R23 ;  /* 0x000000ffff067224 */ /* 0x000fd800078e0017 */
[----:B------:R-:W-:Y:S05]  /*0970*/  @P0 BRA `(.L_x_9) ;  /* 0xfffffffc00bc0947 */ /* 0x000fea000383ffff */
.L_x_7:
[----:B------:R-:W-:Y:S05]  /*0980*/  BSYNC B0 ;  /* 0x0000000000007941 */ /* 0x000fea0003800000 */
.L_x_6:
[----:B------:R-:W0:Y:S01]  /*0990*/  S2R R21, SR_LANEID ;  /* 0x0000000000157919 */ /* 0x000e220000000000 */
[----:B------:R-:W1:Y:S01]  /*09a0*/  LDCU.64 UR6, c[0x0][0x388] ;  /* 0x00007100ff0677ac */ /* 0x000e620008000a00 */
[----:B------:R-:W-:Y:S01]  /*09b0*/  ISETP.NE.AND P0, PT, R10, RZ, PT ;  /* 0x000000ff0a00720c */ /* 0x000fe20003f05270 */
[----:B------:R-:W-:-:S03]  /*09c0*/  VOTEU.ANY UR5, UPT, PT ;  /* 0x0000000000057886 */ /* 0x000fc600038e0100 */
[----:B-----5:R-:W-:Y:S01]  /*09d0*/  SEL R18, R18, RZ, !P0 ;  /* 0x000000ff12127207 */ /* 0x020fe20004000000 */
[----:B------:R-:W-:Y:S01]  /*09e0*/  UFLO.U32 UR5, UR5 ;  /* 0x00000005000572bd */ /* 0x000fe200080e0000 */
[----:B------:R-:W2:Y:S08]  /*09f0*/  MATCH.ANY R23, R22 ;  /* 0x00000000161773a1 */ /* 0x000eb000000e8000 */
[----:B------:R-:W3:Y:S01]  /*0a00*/  REDUX.SUM UR8, R18 ;  /* 0x00000000120873c4 */ /* 0x000ee2000000c000 */
[----:B-1----:R-:W-:-:S06]  /*0a10*/  UIADD3 UR6, UP0, UPT, UR6, 0x4, URZ ;  /* 0x0000000406067890 */ /* 0x002fcc000ff1e0ff */
[----:B------:R-:W-:Y:S01]  /*0a20*/  IMAD.U32 R12, RZ, RZ, UR6 ;  /* 0x00000006ff0c7e24 */ /* 0x000fe2000f8e00ff */
[----:B0-----:R-:W-:Y:S01]  /*0a30*/  ISETP.EQ.U32.AND P0, PT, R21, UR5, PT ;  /* 0x0000000515007c0c */ /* 0x001fe2000bf02070 */
[----:B------:R-:W-:Y:S01]  /*0a40*/  UIADD3.X UR5, UPT, UPT, URZ, UR7, URZ, UP0, !UPT ;  /* 0x00000007ff057290 */ /* 0x000fe200087fe4ff */
[----:B---3--:R-:W-:-:S05]  /*0a50*/  IMAD.U32 R19, RZ, RZ, UR8 ;  /* 0x00000008ff137e24 */ /* 0x008fca000f8e00ff */
[----:B------:R-:W-:-:S05]  /*0a60*/  MOV R13, UR5 ;  /* 0x00000005000d7c02 */ /* 0x000fca0008000f00 */
[----:B------:R-:W0:Y:S01]  /*0a70*/  REDUX.OR UR5, R22 ;  /* 0x00000000160573c4 */ /* 0x000e220000004000 */
[----:B------:R-:W-:Y:S01]  /*0a80*/  VOTEU.ANY UR6, UPT, PT ;  /* 0x0000000000067886 */ /* 0x000fe200038e0100 */
[----:B------:R1:W-:Y:S01]  /*0a90*/  @P0 REDG.E.ADD.STRONG.GPU desc[UR10][R12.64], R19 ;  /* 0x000000130c00098e */ /* 0x0003e2000c12e10a */
[----:B--2---:R-:W-:Y:S02]  /*0aa0*/  LOP3.LUT P1, RZ, R22, UR6, R23, 0x40, !PT ;  /* 0x0000000616ff7c12 */ /* 0x004fe4000f824017 */
[----:B------:R-:W-:-:S11]  /*0ab0*/  ISETP.NE.AND P0, PT, R10, RZ, PT ;  /* 0x000000ff0a00720c */ /* 0x000fd60003f05270 */
[----:B01----:R-:W-:Y:S05]  /*0ac0*/  @!P1 BRA.DIV UR5, `(.L_x_10) ;  /* 0x0000001e05809947 */ /* 0x003fea000b800000 */
[----:B------:R-:W-:Y:S01]  /*0ad0*/  NOP ;  /* 0x0000000000007918 */ /* 0x000fe20000000000 */
.L_x_86:
[----:B------:R-:W-:Y:S01]  /*0ae0*/  SHF.R.U32.HI R6, RZ, 0x1, R8 ;  /* 0x00000001ff067819 */ /* 0x000fe20000011608 */
[----:B------:R-:W-:Y:S03]  /*0af0*/  BSSY.RECONVERGENT B0, `(.L_x_11) ;  /* 0x000000a000007945 */ /* 0x000fe60003800200 */
[----:B------:R-:W-:-:S04]  /*0b00*/  LOP3.LUT R6, R6, 0x7f, RZ, 0xc0, !PT ;  /* 0x0000007f06067812 */ /* 0x000fc800078ec0ff */
[----:B------:R-:W-:Y:S01]  /*0b10*/  ISETP.GT.AND P1, PT, R6, 0x3, PT ;  /* 0x000000030600780c */ /* 0x000fe20003f24270 */
[----:B------:R-:W-:-:S12]  /*0b20*/  @P0 BRA `(.L_x_12) ;  /* 0x0000000000180947 */ /* 0x000fd80003800000 */
[----:B------:R-:W0:Y:S01]  /*0b30*/  LDC.64 R18, c[0x0][0x398] ;  /* 0x0000e600ff127b82 */ /* 0x000e220000000a00 */
[----:B------:R-:W-:Y:S02]  /*0b40*/  VOTEU.ANY UR5, UPT, PT ;  /* 0x0000000000057886 */ /* 0x000fe400038e0100 */
[----:B------:R-:W-:Y:S02]  /*0b50*/  UFLO.U32 UR6, UR5 ;  /* 0x00000005000672bd */ /* 0x000fe400080e0000 */
[----:B------:R-:W0:Y:S04]  /*0b60*/  POPC R23, UR5 ;  /* 0x0000000500177d09 */ /* 0x000e280008000000 */
[----:B------:R-:W-:-:S13]  /*0b70*/  ISETP.EQ.U32.AND P0, PT, R21, UR6, PT ;  /* 0x0000000615007c0c */ /* 0x000fda000bf02070 */
[----:B0-----:R0:W-:Y:S02]  /*0b80*/  @P0 REDG.E.ADD.STRONG.GPU desc[UR10][R18.64], R23 ;  /* 0x000000171200098e */ /* 0x0011e4000c12e10a */
.L_x_12:
[----:B------:R-:W-:Y:S05]  /*0b90*/  BSYNC.RECONVERGENT B0 ;  /* 0x0000000000007941 */ /* 0x000fea0003800200 */
.L_x_11:
[----:B------:R-:W-:Y:S04]  /*0ba0*/  BSSY.RECONVERGENT B0, `(.L_x_13) ;  /* 0x000006b000007945 */ /* 0x000fe80003800200 */
[----:B------:R-:W-:Y:S05]  /*0bb0*/  @P1 BRA `(.L_x_14) ;  /* 0x0000000400141947 */ /* 0x000fea0003800000 */
[----:B------:R-:W-:-:S13]  /*0bc0*/  ISETP.NE.AND P0, PT, R6, 0x1, PT ;  /* 0x000000010600780c */ /* 0x000fda0003f05270 */
[----:B------:R-:W-:Y:S05]  /*0bd0*/  @!P0 BRA `(.L_x_15) ;  /* 0x0000000000a08947 */ /* 0x000fea0003800000 */
[----:B------:R-:W0:Y:S08]  /*0be0*/  LDC R21, c[0x0][0x370] ;  /* 0x0000dc00ff157b82 */ /* 0x000e300000000800 */
[----:B------:R-:W1:Y:S01]  /*0bf0*/  LDC R10, c[0x0][0x374] ;  /* 0x0000dd00ff0a7b82 */ /* 0x000e620000000800 */
[----:B------:R-:W1:Y:S02]  /*0c00*/  LDCU UR5, c[0x0][0x378] ;  /* 0x00006f00ff0577ac */ /* 0x000e640008000800 */
[----:B-1----:R-:W-:-:S04]  /*0c10*/  IMAD R22, R10, UR5, RZ ;  /* 0x000000050a167c24 */ /* 0x002fc8000f8e02ff */
[----:B0-----:R-:W-:-:S04]  /*0c20*/  IMAD.WIDE.U32 R22, R22, R21, RZ ;  /* 0x0000001516167225 */ /* 0x001fc800078e00ff */
[-C--:B------:R-:W-:Y:S02]  /*0c30*/  IMAD R19, R23, R2.reuse, RZ ;  /* 0x0000000217137224 */ /* 0x080fe400078e02ff */
[----:B------:R-:W-:-:S04]  /*0c40*/  IMAD.WIDE.U32 R22, R22, R2, RZ ;  /* 0x0000000216167225 */ /* 0x000fc800078e00ff */
[----:B------:R-:W-:-:S05]  /*0c50*/  IMAD.IADD R23, R23, 0x1, R19 ;  /* 0x0000000117177824 */ /* 0x000fca00078e0213 */
[----:B------:R-:W-:-:S13]  /*0c60*/  ISETP.NE.U32.AND P0, PT, R23, RZ, PT ;  /* 0x000000ff1700720c */ /* 0x000fda0003f05070 */
[----:B------:R-:W-:Y:S05]  /*0c70*/  @P0 BRA `(.L_x_16) ;  /* 0x0000000000480947 */ /* 0x000fea0003800000 */
[----:B------:R-:W0:Y:S01]  /*0c80*/  I2F.U32.RP R20, R22 ;  /* 0x0000001600147306 */ /* 0x000e220000209000 */
[----:B------:R-:W-:-:S07]  /*0c90*/  ISETP.NE.U32.AND P1, PT, R22, RZ, PT ;  /* 0x000000ff1600720c */ /* 0x000fce0003f25070 */
[----:B0-----:R-:W0:Y:S02]  /*0ca0*/  MUFU.RCP R20, R20 ;  /* 0x0000001400147308 */ /* 0x001e240000001000 */
[----:B0-----:R-:W-:-:S06]  /*0cb0*/  VIADD R18, R20, 0xffffffe ;  /* 0x0ffffffe14127836 */ /* 0x001fcc0000000000 */
[----:B------:R0:W1:Y:S02]  /*0cc0*/  F2I.FTZ.U32.TRUNC.NTZ R19, R18 ;  /* 0x0000001200137305 */ /* 0x000064000021f000 */
[----:B0-----:R-:W-:Y:S02]  /*0cd0*/  IMAD.MOV.U32 R18, RZ, RZ, RZ ;  /* 0x000000ffff127224 */ /* 0x001fe400078e00ff */
[----:B-1----:R-:W-:-:S04]  /*0ce0*/  IMAD.MOV R25, RZ, RZ, -R19 ;  /* 0x000000ffff197224 */ /* 0x002fc800078e0a13 */
[----:B------:R-:W-:-:S04]  /*0cf0*/  IMAD R25, R25, R22, RZ ;  /* 0x0000001619197224 */ /* 0x000fc800078e02ff */
[----:B------:R-:W-:-:S06]  /*0d00*/  IMAD.HI.U32 R24, R19, R25, R18 ;  /* 0x0000001913187227 */ /* 0x000fcc00078e0012 */
[----:B------:R-:W-:-:S04]  /*0d10*/  IMAD.HI.U32 R24, R24, R5, RZ ;  /* 0x0000000518187227 */ /* 0x000fc800078e00ff */
[----:B------:R-:W-:-:S04]  /*0d20*/  IMAD.MOV R24, RZ, RZ, -R24 ;  /* 0x000000ffff187224 */ /* 0x000fc800078e0a18 */
[----:B------:R-:W-:-:S05]  /*0d30*/  IMAD R19, R22, R24, R5 ;  /* 0x0000001816137224 */ /* 0x000fca00078e0205 */
[----:B------:R-:W-:-:S13]  /*0d40*/  ISETP.GE.U32.AND P0, PT, R19, R22, PT ;  /* 0x000000161300720c */ /* 0x000fda0003f06070 */
[----:B------:R-:W-:-:S05]  /*0d50*/  @P0 IMAD.IADD R19, R19, 0x1, -R22 ;  /* 0x0000000113130824 */ /* 0x000fca00078e0a16 */
[----:B------:R-:W-:-:S13]  /*0d60*/  ISETP.GE.U32.AND P0, PT, R19, R22, PT ;  /* 0x000000161300720c */ /* 0x000fda0003f06070 */
[----:B------:R-:W-:Y:S01]  /*0d70*/  @P0 IMAD.IADD R19, R19, 0x1, -R22 ;  /* 0x0000000113130824 */ /* 0x000fe200078e0a16 */
[----:B------:R-:W-:Y:S01]  /*0d80*/  @!P1 LOP3.LUT R19, RZ, R22, RZ, 0x33, !PT ;  /* 0x00000016ff139212 */ /* 0x000fe200078e33ff */
[----:B------:R-:W-:Y:S06]  /*0d90*/  BRA `(.L_x_17) ;  /* 0x00000000000c7947 */ /* 0x000fec0003800000 */
.L_x_16:
[----:B------:R-:W-:-:S07]  /*0da0*/  MOV R20, 0xdc0 ;  /* 0x00000dc000147802 */ /* 0x000fce0000000f00 */
[----:B------:R-:W-:Y:S05]  /*0db0*/  CALL.REL.NOINC `($__internal_0_$__cuda_sm20_rem_u64) ;  /* 0x00000028006c7944 */ /* 0x000fea0003c00000 */
[----:B------:R-:W-:-:S07]  /*0dc0*/  MOV R19, R24 ;  /* 0x0000001800137202 */ /* 0x000fce0000000f00 */
.L_x_17:
[----:B------:R1:W5:Y:S01]  /*0dd0*/  LDG.E R18, desc[UR10][R14.64] ;  /* 0x0000000a0e127981 */ /* 0x000362000c1e1900 */
[----:B------:R-:W0:Y:S01]  /*0de0*/  S2UR UR5, SR_CTAID.Y ;  /* 0x00000000000579c3 */ /* 0x000e220000002600 */
[----:B------:R-:W-:Y:S01]  /*0df0*/  IMAD.IADD R19, R5, 0x1, -R19 ;  /* 0x0000000105137824 */ /* 0x000fe200078e0a13 */
[----:B------:R-:W0:Y:S04]  /*0e00*/  S2R R25, SR_CTAID.Z ;  /* 0x0000000000197919 */ /* 0x000e280000002700 */
[----:B------:R-:W-:Y:S01]  /*0e10*/  LEA R20, R19, UR4, 0x2 ;  /* 0x0000000413147c11 */ /* 0x000fe2000f8e10ff */
[----:B0-----:R-:W-:-:S04]  /*0e20*/  IMAD R10, R10, R25, UR5 ;  /* 0x000000050a0a7e24 */ /* 0x001fc8000f8e0219 */
[----:B------:R-:W-:-:S04]  /*0e30*/  IMAD R10, R10, R21, R16 ;  /* 0x000000150a0a7224 */ /* 0x000fc800078e0210 */
[----:B------:R-:W-:Y:S01]  /*0e40*/  IMAD R10, R2, R10, R7 ;  /* 0x0000000a020a7224 */ /* 0x000fe200078e0207 */
[----:B-1----:R-:W-:Y:S06]  /*0e50*/  BRA `(.L_x_18) ;  /* 0x0000000000fc7947 */ /* 0x002fec0003800000 */
.L_x_15:
[----:B------:R-:W-:Y:S01]  /*0e60*/  SHF.R.U32.HI R22, RZ, 0x8, R8 ;  /* 0x00000008ff167819 */ /* 0x000fe20000011608 */
[----:B0-----:R0:W5:Y:S01]  /*0e70*/  LDG.E R18, desc[UR10][R14.64] ;  /* 0x0000000a0e127981 */ /* 0x001162000c1e1900 */
[----:B------:R-:W-:Y:S02]  /*0e80*/  HFMA2 R23, -RZ, RZ, 0, 0 ;  /* 0x00000000ff177431 */ /* 0x000fe400000001ff */
[----:B------:R-:W1:Y:S01]  /*0e90*/  I2F.U32.RP R10, R22 ;  /* 0x00000016000a7306 */ /* 0x000e620000209000 */
[----:B------:R-:W-:Y:S01]  /*0ea0*/  IMAD.MOV R19, RZ, RZ, -R22 ;  /* 0x000000ffff137224 */ /* 0x000fe200078e0a16 */
[----:B------:R-:W-:Y:S02]  /*0eb0*/  ISETP.NE.U32.AND P2, PT, R22, RZ, PT ;  /* 0x000000ff1600720c */ /* 0x000fe40003f45070 */
[----:B0-----:R-:W-:-:S04]  /*0ec0*/  SHF.R.U32.HI R14, RZ, 0x6, R8 ;  /* 0x00000006ff0e7819 */ /* 0x001fc80000011608 */
[----:B-1----:R-:W0:Y:S02]  /*0ed0*/  MUFU.RCP R10, R10 ;  /* 0x0000000a000a7308 */ /* 0x002e240000001000 */
[----:B0-----:R-:W-:Y:S01]  /*0ee0*/  VIADD R20, R10, 0xffffffe ;  /* 0x0ffffffe0a147836 */ /* 0x001fe20000000000 */
[----:B------:R-:W-:-:S05]  /*0ef0*/  LOP3.LUT R10, R11, R4, RZ, 0xc0, !PT ;  /* 0x000000040b0a7212 */ /* 0x000fca00078ec0ff */
[----:B------:R0:W1:Y:S08]  /*0f00*/  F2I.FTZ.U32.TRUNC.NTZ R21, R20 ;  /* 0x0000001400157305 */ /* 0x000070000021f000 */
[----:B------:R-:W2:Y:S01]  /*0f10*/  POPC R10, R10 ;  /* 0x0000000a000a7309 */ /* 0x000ea20000000000 */
[----:B0-----:R-:W-:Y:S02]  /*0f20*/  IMAD.MOV.U32 R20, RZ, RZ, RZ ;  /* 0x000000ffff147224 */ /* 0x001fe400078e00ff */
[----:B-1----:R-:W-:-:S04]  /*0f30*/  IMAD R19, R19, R21, RZ ;  /* 0x0000001513137224 */ /* 0x002fc800078e02ff */
[----:B------:R-:W-:-:S06]  /*0f40*/  IMAD.HI.U32 R24, R21, R19, R20 ;  /* 0x0000001315187227 */ /* 0x000fcc00078e0014 */
[----:B------:R-:W-:-:S04]  /*0f50*/  IMAD.HI.U32 R24, R24, R5, RZ ;  /* 0x0000000518187227 */ /* 0x000fc800078e00ff */
[----:B------:R-:W-:-:S04]  /*0f60*/  IMAD.MOV R15, RZ, RZ, -R24 ;  /* 0x000000ffff0f7224 */ /* 0x000fc800078e0a18 */
[----:B------:R-:W-:-:S05]  /*0f70*/  IMAD R15, R22, R15, R5 ;  /* 0x0000000f160f7224 */ /* 0x000fca00078e0205 */
[----:B------:R-:W-:-:S13]  /*0f80*/  ISETP.GE.U32.AND P0, PT, R15, R22, PT ;  /* 0x000000160f00720c */ /* 0x000fda0003f06070 */
[----:B------:R-:W-:Y:S02]  /*0f90*/  @P0 IMAD.IADD R15, R15, 0x1, -R22 ;  /* 0x000000010f0f0824 */ /* 0x000fe400078e0a16 */
[----:B------:R-:W-:-:S03]  /*0fa0*/  @P0 VIADD R24, R24, 0x1 ;  /* 0x0000000118180836 */ /* 0x000fc60000000000 */
[----:B------:R-:W-:Y:S02]  /*0fb0*/  ISETP.GE.U32.AND P1, PT, R15, R22, PT ;  /* 0x000000160f00720c */ /* 0x000fe40003f26070 */
[----:B------:R-:W-:-:S11]  /*0fc0*/  LOP3.LUT R15, R14, 0x3fffffc, RZ, 0xc0, !PT ;  /* 0x03fffffc0e0f7812 */ /* 0x000fd600078ec0ff */
[----:B------:R-:W-:Y:S01]  /*0fd0*/  @P1 VIADD R24, R24, 0x1 ;  /* 0x0000000118181836 */ /* 0x000fe20000000000 */
[----:B------:R-:W-:-:S05]  /*0fe0*/  @!P2 LOP3.LUT R24, RZ, R22, RZ, 0x33, !PT ;  /* 0x00000016ff18a212 */ /* 0x000fca00078e33ff */
[----:B------:R-:W-:Y:S01]  /*0ff0*/  IMAD R20, R24, R15, UR4 ;  /* 0x0000000418147e24 */ /* 0x000fe2000f8e020f */
[----:B--2---:R-:W-:Y:S06]  /*1000*/  BRA `(.L_x_18) ;  /* 0x0000000000907947 */ /* 0x004fec0003800000 */
.L_x_14:
[----:B------:R-:W-:-:S13]  /*1010*/  ISETP.NE.AND P0, PT, R6, 0x4, PT ;  /* 0x000000040600780c */ /* 0x000fda0003f05270 */
[----:B------:R-:W-:Y:S05]  /*1020*/  @!P0 BRA `(.L_x_19) ;  /* 0x0000000000788947 */ /* 0x000fea0003800000 */
[----:B0-----:R-:W-:-:S05]  /*1030*/  CS2R.32 R23, SR_CgaSize ;  /* 0x0000000000177805 */ /* 0x001fca0000008a00 */
[----:B------:R-:W-:-:S05]  /*1040*/  IMAD R23, R23, -0xa0, RZ ;  /* 0xffffff6017177824 */ /* 0x000fca00078e02ff */
[----:B------:R-:W-:-:S14]  /*1050*/  R2UR UR5, R23 ;  /* 0x00000000170572ca */ /* 0x000fdc00000e0000 */
[----:B------:R-:W0:Y:S01]  /*1060*/  LDCU UR5, c[0x0][UR5+0x2cc] ;  /* 0x00005980050577ac */ /* 0x000e220008000800 */
[----:B------:R1:W5:Y:S01]  /*1070*/  LDG.E R18, desc[UR10][R14.64] ;  /* 0x0000000a0e127981 */ /* 0x000362000c1e1900 */
[----:B------:R-:W-:Y:S02]  /*1080*/  IMAD.MOV.U32 R23, RZ, RZ, RZ ;  /* 0x000000ffff177224 */ /* 0x000fe400078e00ff */
[----:B0-----:R-:W-:Y:S01]  /*1090*/  IMAD R22, R2, UR5, RZ ;  /* 0x0000000502167c24 */ /* 0x001fe2000f8e02ff */
[----:B------:R-:W0:Y:S03]  /*10a0*/  S2UR UR5, SR_CgaCtaId ;  /* 0x00000000000579c3 */ /* 0x000e260000008800 */
[----:B------:R-:W2:Y:S01]  /*10b0*/  I2F.U32.RP R10, R22 ;  /* 0x00000016000a7306 */ /* 0x000ea20000209000 */
[----:B------:R-:W-:Y:S01]  /*10c0*/  IMAD.MOV R19, RZ, RZ, -R22 ;  /* 0x000000ffff137224 */ /* 0x000fe200078e0a16 */
[----:B------:R-:W-:-:S06]  /*10d0*/  ISETP.NE.U32.AND P2, PT, R22, RZ, PT ;  /* 0x000000ff1600720c */ /* 0x000fcc0003f45070 */
[----:B--2---:R-:W2:Y:S02]  /*10e0*/  MUFU.RCP R10, R10 ;  /* 0x0000000a000a7308 */ /* 0x004ea40000001000 */
[----:B--2---:R-:W-:Y:S02]  /*10f0*/  VIADD R20, R10, 0xffffffe ;  /* 0x0ffffffe0a147836 */ /* 0x004fe40000000000 */
[----:B0-----:R-:W-:-:S04]  /*1100*/  IMAD R10, R2, UR5, R7 ;  /* 0x00000005020a7c24 */ /* 0x001fc8000f8e0207 */
[----:B------:R0:W2:Y:S02]  /*1110*/  F2I.FTZ.U32.TRUNC.NTZ R21, R20 ;  /* 0x0000001400157305 */ /* 0x0000a4000021f000 */
[----:B0-----:R-:W-:Y:S02]  /*1120*/  IMAD.MOV.U32 R20, RZ, RZ, RZ ;  /* 0x000000ffff147224 */ /* 0x001fe400078e00ff */
[----:B--2---:R-:W-:-:S04]  /*1130*/  IMAD R19, R19, R21, RZ ;  /* 0x0000001513137224 */ /* 0x004fc800078e02ff */
[----:B-1----:R-:W-:-:S06]  /*1140*/  IMAD.HI.U32 R14, R21, R19, R20 ;  /* 0x00000013150e7227 */ /* 0x002fcc00078e0014 */
[----:B------:R-:W-:-:S04]  /*1150*/  IMAD.HI.U32 R15, R14, R5, RZ ;  /* 0x000000050e0f7227 */ /* 0x000fc800078e00ff */
[----:B------:R-:W-:-:S04]  /*1160*/  IMAD.MOV R19, RZ, RZ, -R15 ;  /* 0x000000ffff137224 */ /* 0x000fc800078e0a0f */
[----:B------:R-:W-:-:S05]  /*1170*/  IMAD R19, R22, R19, R5 ;  /* 0x0000001316137224 */ /* 0x000fca00078e0205 */
[----:B------:R-:W-:-:S13]  /*1180*/  ISETP.GE.U32.AND P0, PT, R19, R22, PT ;  /* 0x000000161300720c */ /* 0x000fda0003f06070 */
[----:B------:R-:W-:Y:S02]  /*1190*/  @P0 IMAD.IADD R19, R19, 0x1, -R22 ;  /* 0x0000000113130824 */ /* 0x000fe400078e0a16 */
[----:B------:R-:W-:-:S03]  /*11a0*/  @P0 VIADD R15, R15, 0x1 ;  /* 0x000000010f0f0836 */ /* 0x000fc60000000000 */
[----:B------:R-:W-:-:S13]  /*11b0*/  ISETP.GE.U32.AND P1, PT, R19, R22, PT ;  /* 0x000000161300720c */ /* 0x000fda0003f26070 */
[----:B------:R-:W-:Y:S01]  /*11c0*/  @P1 VIADD R15, R15, 0x1 ;  /* 0x000000010f0f1836 */ /* 0x000fe20000000000 */
[----:B------:R-:W-:-:S05]  /*11d0*/  @!P2 LOP3.LUT R15, RZ, R22, RZ, 0x33, !PT ;  /* 0x00000016ff0fa212 */ /* 0x000fca00078e33ff */
[----:B------:R-:W-:-:S05]  /*11e0*/  IMAD R15, R22, R15, RZ ;  /* 0x0000000f160f7224 */ /* 0x000fca00078e02ff */
[----:B------:R-:W-:Y:S01]  /*11f0*/  LEA R20, R15, UR4, 0x2 ;  /* 0x000000040f147c11 */ /* 0x000fe2000f8e10ff */
[----:B------:R-:W-:Y:S06]  /*1200*/  BRA `(.L_x_18) ;  /* 0x0000000000107947 */ /* 0x000fec0003800000 */
.L_x_19:
[----:B0-----:R0:W5:Y:S01]  /*1210*/  LDG.E R18, desc[UR10][R14.64] ;  /* 0x0000000a0e127981 */ /* 0x001162000c1e1900 */
[----:B------:R-:W-:Y:S01]  /*1220*/  MOV R22, R2 ;  /* 0x0000000200167202 */ /* 0x000fe20000000f00 */
[----:B------:R-:W-:Y:S02]  /*1230*/  IMAD.MOV.U32 R23, RZ, RZ, RZ ;  /* 0x000000ffff177224 */ /* 0x000fe400078e00ff */
[----:B------:R-:W-:-:S07]  /*1240*/  IMAD.MOV.U32 R10, RZ, RZ, R7 ;  /* 0x000000ffff0a7224 */ /* 0x000fce00078e0007 */
.L_x_18:
[----:B------:R-:W-:Y:S05]  /*1250*/  BSYNC.RECONVERGENT B0 ;  /* 0x0000000000007941 */ /* 0x000fea0003800200 */
.L_x_13:
[----:B------:R-:W-:Y:S01]  /*1260*/  SHF.R.U64 R19, R22, 0x1, R23 ;  /* 0x0000000116137819 */ /* 0x000fe20000001217 */
[----:B------:R-:W-:Y:S03]  /*1270*/  BSSY B0, `(.L_x_20) ;  /* 0x00000ae000007945 */ /* 0x000fe60003800000 */
[----:B------:R-:W-:-:S13]  /*1280*/  ISETP.GE.AND P0, PT, R19, 0x1, PT ;  /* 0x000000011300780c */ /* 0x000fda0003f06270 */
[----:B------:R-:W-:Y:S05]  /*1290*/  @!P0 BRA `(.L_x_21) ;  /* 0x0000000800ac8947 */ /* 0x000fea0003800000 */
[----:B------:R-:W1:Y:S01]  /*12a0*/  LDCU UR5, c[0x0][0x370] ;  /* 0x00006e00ff0577ac */ /* 0x000e620008000800 */
[----:B------:R-:W2:Y:S01]  /*12b0*/  S2UR UR8, SR_CTAID.Z ;  /* 0x00000000000879c3 */ /* 0x000ea20000002700 */
[----:B------:R-:W-:Y:S01]  /*12c0*/  IMAD R20, R10, 0x4, R20 ;  /* 0x000000040a147824 */ /* 0x000fe200078e0214 */
[----:B------:R-:W3:Y:S01]  /*12d0*/  LDCU UR6, c[0x0][0x374] ;  /* 0x00006e80ff0677ac */ /* 0x000ee20008000800 */
[----:B------:R-:W4:Y:S05]  /*12e0*/  LDCU UR7, c[0x0][0x378] ;  /* 0x00006f00ff0777ac */ /* 0x000f2a0008000800 */
[----:B------:R-:W0:Y:S01]  /*12f0*/  S2UR UR9, SR_CTAID.Y ;  /* 0x00000000000979c3 */ /* 0x000e220000002600 */
[----:B-1----:R-:W-:-:S04]  /*1300*/  UIADD3 UR5, UPT, UPT, URZ, -UR5, URZ ;  /* 0x80000005ff057290 */ /* 0x002fc8000fffe0ff */
[----:B---3--:R-:W-:Y:S02]  /*1310*/  UIMAD UR5, UR5, UR6, URZ ;  /* 0x00000006050572a4 */ /* 0x008fe4000f8e02ff */
[----:B--2---:R-:W-:Y:S02]  /*1320*/  UIADD3 UR6, UPT, UPT, -UR8, URZ, URZ ;  /* 0x000000ff08067290 */ /* 0x004fe4000fffe1ff */
[----:B----4-:R-:W-:Y:S01]  /*1330*/  UIMAD UR5, UR7, UR5, -0x7fffffff ;  /* 0x80000001070574a4 */ /* 0x010fe2000f8e0205 */
[----:B0-----:R-:W-:-:S05]  /*1340*/  VIADD R14, R16, UR9 ;  /* 0x00000009100e7c36 */ /* 0x001fca0008000000 */
[----:B------:R-:W-:Y:S01]  /*1350*/  IMAD.U32 R23, RZ, RZ, UR5 ;  /* 0x00000005ff177e24 */ /* 0x000fe2000f8e00ff */
[----:B------:R-:W-:Y:S01]  /*1360*/  ISETP.NE.AND P0, PT, R14, UR6, PT ;  /* 0x000000060e007c0c */ /* 0x000fe2000bf05270 */
[----:B------:R-:W-:-:S03]  /*1370*/  IMAD.IADD R14, R5, 0x1, R0 ;  /* 0x00000001050e7824 */ /* 0x000fc600078e0200 */
[----:B------:R-:W-:Y:S02]  /*1380*/  SEL R23, R23, 0x1, !P0 ;  /* 0x0000000117177807 */ /* 0x000fe40004000000 */
[----:B------:R-:W-:-:S07]  /*1390*/  LOP3.LUT R21, R14, R3, RZ, 0xfc, !PT ;  /* 0x000000030e157212 */ /* 0x000fce00078efcff */
.L_x_58:
[----:B0----5:R0:W-:Y:S01]  /*13a0*/  STS [R20], R18 ;  /* 0x0000001214007388 */ /* 0x0211e20000000800 */
[----:B------:R-:W-:Y:S01]  /*13b0*/  ISETP.GT.AND P1, PT, R6, 0x3, PT ;  /* 0x000000030600780c */ /* 0x000fe20003f24270 */
[----:B------:R-:W-:-:S12]  /*13c0*/  BSSY B1, `(.L_x_22) ;  /* 0x0000048000017945 */ /* 0x000fd80003800000 */
[----:B01----:R-:W-:Y:S05]  /*13d0*/  @P1 BRA `(.L_x_23) ;  /* 0x0000000000981947 */ /* 0x003fea0003800000 */
[----:B------:R-:W-:-:S05]  /*13e0*/  IMAD.MOV.U32 R15, RZ, RZ, -0x1 ;  /* 0xffffffffff0f7424 */ /* 0x000fca00078e00ff */
[----:B------:R-:W-:-:S04]  /*13f0*/  VIADDMNMX.U32 R14, R6, R15, 0x3, PT ;  /* 0x00000003060e7446 */ /* 0x000fc8000380000f */
[----:B------:R-:W-:-:S04]  /*1400*/  SHF.L.U32 R22, R14, 0x2, RZ ;  /* 0x000000020e167819 */ /* 0x000fc800000006ff */
[----:B------:R-:W0:Y:S02]  /*1410*/  LDC R14, c[0x2][R22] ;  /* 0x00800000160e7b82 */ /* 0x000e240000000800 */
[----:B0-----:R-:W-:-:S04]  /*1420*/  SHF.R.S32.HI R15, RZ, 0x1f, R14 ;  /* 0x0000001fff0f7819 */ /* 0x001fc8000001140e */
.L_x_142:
[----:B------:R-:W-:Y:S05]  /*1430*/  BRX R14 -0x1440                                            (*"BRANCH_TARGETS .L_x_143,.L_x_30,.L_x_145"*) ;  /* 0xffffffe80ef07949 */ /* 0x000fea000383ffff */
.L_x_145:
[----:B------:R-:W-:-:S04]  /*1440*/  ISETP.NE.U32.AND P0, PT, R8, RZ, PT ;  /* 0x000000ff0800720c */ /* 0x000fc80003f05070 */
[----:B------:R-:W-:-:S13]  /*1450*/  ISETP.NE.AND.EX P0, PT, R9, RZ, PT, P0 ;  /* 0x000000ff0900720c */ /* 0x000fda0003f05300 */
[----:B------:R-:W-:Y:S05]  /*1460*/  @!P0 BRA `(.L_x_24) ;  /* 0x0000000000548947 */ /* 0x000fea0003800000 */
[----:B------:R-:W-:Y:S01]  /*1470*/  UMOV UR5, 0xffffffff ;  /* 0xffffffff00057882 */ /* 0x000fe20000000000 */
[----:B------:R-:W-:Y:S02]  /*1480*/  ISETP.NE.AND P0, PT, R21, RZ, PT ;  /* 0x000000ff1500720c */ /* 0x000fe40003f05270 */
[----:B------:R-:W-:Y:S11]  /*1490*/  BRA.DIV UR5, `(.L_x_25) ;  /* 0x0000001605247947 */ /* 0x000ff6000b800000 */
[----:B------:R-:W-:Y:S06]  /*14a0*/  BAR.SYNC.DEFER_BLOCKING 0x0 ;  /* 0x0000000000007b1d */ /* 0x000fec0000010000 */
.L_x_89:
[----:B------:R-:W-:Y:S04]  /*14b0*/  BSSY B2, `(.L_x_26) ;  /* 0x000000c000027945 */ /* 0x000fe80003800000 */
[----:B------:R-:W-:Y:S05]  /*14c0*/  @P0 BRA `(.L_x_27) ;  /* 0x0000000000280947 */ /* 0x000fea0003800000 */
[----:B------:R-:W-:Y:S06]  /*14d0*/  MEMBAR.ALL.GPU ;  /* 0x0000000000007992 */ /* 0x000fec000000a000 */
[----:B------:R-:W-:-:S00]  /*14e0*/  ERRBAR ;  /* 0x00000000000079ab */ /* 0x000fc00000000000 */
[----:B------:R-:W-:Y:S06]  /*14f0*/  CGAERRBAR ;  /* 0x00000000000075ab */ /* 0x000fec0000000000 */
[----:B------:R0:W5:Y:S02]  /*1500*/  ATOM.E.ADD.STRONG.GPU PT, R14, desc[UR10][R8.64+0x4], R23 ;  /* 0x80000417080e798a */ /* 0x00016400081ef10a */
.L_x_28:
[----:B------:R-:W2:Y:S04]  /*1510*/  LD.E.STRONG.GPU R15, desc[UR10][R8.64+0x4] ;  /* 0x0000040a080f7980 */ /* 0x000ea8000c10f900 */
[----:B--2---:R-:W-:Y:S01]  /*1520*/  CCTL.IVALL ;  /* 0x00000000ff00798f */ /* 0x004fe20002000000 */
[----:B------:R-:W-:Y:S05]  /*1530*/  YIELD ;  /* 0x0000000000007946 */ /* 0x000fea0003800000 */
[----:B-----5:R-:W-:-:S04]  /*1540*/  LOP3.LUT R15, R15, R14, RZ, 0x3c, !PT ;  /* 0x0000000e0f0f7212 */ /* 0x020fc800078e3cff */
[----:B------:R-:W-:-:S13]  /*1550*/  ISETP.GT.AND P0, PT, R15, -0x1, PT ;  /* 0xffffffff0f00780c */ /* 0x000fda0003f04270 */
[----:B------:R-:W-:Y:S05]  /*1560*/  @P0 BRA `(.L_x_28) ;  /* 0xfffffffc00e80947 */ /* 0x000fea000383ffff */
.L_x_27:
[----:B------:R-:W-:Y:S05]  /*1570*/  BSYNC B2 ;  /* 0x0000000000027941 */ /* 0x000fea0003800000 */
.L_x_26:
[----:B------:R-:W-:-:S03]  /*1580*/  UMOV UR5, 0xffffffff ;  /* 0xffffffff00057882 */ /* 0x000fc60000000000 */
[----:B------:R-:W-:Y:S05]  /*1590*/  BRA.DIV UR5, `(.L_x_29) ;  /* 0x0000001605107947 */ /* 0x000fea000b800000 */
[----:B------:R-:W-:Y:S06]  /*15a0*/  BAR.SYNC.DEFER_BLOCKING 0x0 ;  /* 0x0000000000007b1d */ /* 0x000fec0000010000 */
[----:B------:R-:W-:Y:S05]  /*15b0*/  BRA `(.L_x_30) ;  /* 0x0000000000a07947 */ /* 0x000fea0003800000 */
.L_x_24:
[----:B------:R-:W-:Y:S05]  /*15c0*/  BPT.TRAP 0x1 ;  /* 0x000000040000795c */ /* 0x000fea0000300000 */
.L_x_143:
[----:B------:R-:W0:Y:S08]  /*15d0*/  MATCH.ANY R15, R4 ;  /* 0x00000000040f73a1 */ /* 0x000e3000000e8000 */
[----:B------:R-:W1:Y:S01]  /*15e0*/  REDUX.OR UR5, R4 ;  /* 0x00000000040573c4 */ /* 0x000e620000004000 */
[----:B------:R-:W-:Y:S02]  /*15f0*/  VOTEU.ANY UR6, UPT, PT ;  /* 0x0000000000067886 */ /* 0x000fe400038e0100 */
[----:B0-----:R-:W-:-:S13]  /*1600*/  LOP3.LUT P0, RZ, R4, UR6, R15, 0x40, !PT ;  /* 0x0000000604ff7c12 */ /* 0x001fda000f80400f */
[----:B-1----:R-:W-:Y:S05]  /*1610*/  @!P0 BRA.DIV UR5, `(.L_x_31) ;  /* 0x00000016051c8947 */ /* 0x002fea000b800000 */
[----:B------:R-:W-:Y:S01]  /*1620*/  NOP ;  /* 0x0000000000007918 */ /* 0x000fe20000000000 */
[----:B------:R-:W-:Y:S05]  /*1630*/  BRA `(.L_x_30) ;  /* 0x0000000000807947 */ /* 0x000fea0003800000 */
.L_x_23:
[----:B------:R-:W-:-:S05]  /*1640*/  IMAD.MOV.U32 R15, RZ, RZ, -0x4 ;  /* 0xfffffffcff0f7424 */ /* 0x000fca00078e00ff */
[----:B------:R-:W-:-:S05]  /*1650*/  VIADDMNMX.U32 R14, R6, R15, 0x3, PT ;  /* 0x00000003060e7446 */ /* 0x000fca000380000f */
[----:B------:R-:W-:-:S04]  /*1660*/  IMAD.SHL.U32 R22, R14, 0x4, RZ ;  /* 0x000000040e167824 */ /* 0x000fc800078e00ff */
[----:B------:R-:W0:Y:S02]  /*1670*/  LDC R14, c[0x2][R22+0x10] ;  /* 0x00800400160e7b82 */ /* 0x000e240000000800 */
[----:B0-----:R-:W-:-:S04]  /*1680*/  SHF.R.S32.HI R15, RZ, 0x1f, R14 ;  /* 0x0000001fff0f7819 */ /* 0x001fc8000001140e */
.L_x_147:
[----:B------:R-:W-:Y:S05]  /*1690*/  BRX R14 -0x16a0                                            (*"BRANCH_TARGETS .L_x_148,.L_x_30,.L_x_150"*) ;  /* 0xffffffe80e587949 */ /* 0x000fea000383ffff */
.L_x_150:
[----:B------:R-:W0:Y:S02]  /*16a0*/  LDC R14, c[0x0][0x36c] ;  /* 0x0000db00ff0e7b82 */ /* 0x000e240000000800 */
[----:B0-----:R-:W-:-:S13]  /*16b0*/  ISETP.EQ.U32.AND P0, PT, R14, 0x1, PT ;  /* 0x000000010e00780c */ /* 0x001fda0003f02070 */
[----:B------:R-:W-:Y:S05]  /*16c0*/  @!P0 BRA `(.L_x_32) ;  /* 0x00000000001c8947 */ /* 0x000fea0003800000 */
[----:B------:R-:W-:-:S03]  /*16d0*/  UMOV UR5, 0xffffffff ;  /* 0xffffffff00057882 */ /* 0x000fc60000000000 */
[----:B------:R-:W-:Y:S05]  /*16e0*/  BRA.DIV UR5, `(.L_x_33) ;  /* 0x0000001605047947 */ /* 0x000fea000b800000 */
[----:B------:R-:W-:Y:S06]  /*16f0*/  MEMBAR.ALL.GPU ;  /* 0x0000000000007992 */ /* 0x000fec000000a000 */
[----:B------:R-:W-:-:S00]  /*1700*/  ERRBAR ;  /* 0x00000000000079ab */ /* 0x000fc00000000000 */
[----:B------:R-:W-:Y:S08]  /*1710*/  CGAERRBAR ;  /* 0x00000000000075ab */ /* 0x000ff00000000000 */
[----:B------:R-:W-:Y:S01]  /*1720*/  UCGABAR_ARV ;  /* 0x00000000000079c7 */ /* 0x000fe20008000000 */
[----:B------:R-:W-:Y:S05]  /*1730*/  BRA `(.L_x_34) ;  /* 0x00000000000c7947 */ /* 0x000fea0003800000 */
.L_x_32:
[----:B------:R-:W-:-:S03]  /*1740*/  UMOV UR5, 0xffffffff ;  /* 0xffffffff00057882 */ /* 0x000fc60000000000 */
[----:B------:R-:W-:Y:S05]  /*1750*/  BRA.DIV UR5, `(.L_x_35) ;  /* 0x0000001605107947 */ /* 0x000fea000b800000 */
[----:B------:R-:W-:Y:S01]  /*1760*/  NOP ;  /* 0x0000000000007918 */ /* 0x000fe20000000000 */
.L_x_34:
[----:B------:R-:W-:Y:S05]  /*1770*/  @!P0 BRA `(.L_x_36) ;  /* 0x0000000000148947 */ /* 0x000fea0003800000 */
[----:B------:R-:W-:-:S03]  /*1780*/  UMOV UR5, 0xffffffff ;  /* 0xffffffff00057882 */ /* 0x000fc60000000000 */
[----:B------:R-:W-:Y:S05]  /*1790*/  BRA.DIV UR5, `(.L_x_37) ;  /* 0x00000016051c7947 */ /* 0x000fea000b800000 */
[----:B------:R-:W-:Y:S01]  /*17a0*/  UCGABAR_WAIT ;  /* 0x0000000000007dc7 */ /* 0x000fe20008000000 */
[----:B------:R-:W-:Y:S01]  /*17b0*/  CCTL.IVALL ;  /* 0x00000000ff00798f */ /* 0x000fe20002000000 */
[----:B------:R-:W-:Y:S05]  /*17c0*/  BRA `(.L_x_30) ;  /* 0x00000000001c7947 */ /* 0x000fea0003800000 */
.L_x_36:
[----:B------:R-:W-:-:S03]  /*17d0*/  UMOV UR5, 0xffffffff ;  /* 0xffffffff00057882 */ /* 0x000fc60000000000 */
[----:B------:R-:W-:Y:S05]  /*17e0*/  BRA.DIV UR5, `(.L_x_38) ;  /* 0x0000001605287947 */ /* 0x000fea000b800000 */
[----:B------:R-:W-:Y:S06]  /*17f0*/  BAR.SYNC.DEFER_BLOCKING 0x0 ;  /* 0x0000000000007b1d */ /* 0x000fec0000010000 */
[----:B------:R-:W-:Y:S05]  /*1800*/  BRA `(.L_x_30) ;  /* 0x00000000000c7947 */ /* 0x000fea0003800000 */
.L_x_148:
[----:B------:R-:W-:-:S03]  /*1810*/  UMOV UR5, 0xffffffff ;  /* 0xffffffff00057882 */ /* 0x000fc60000000000 */
[----:B------:R-:W-:Y:S05]  /*1820*/  BRA.DIV UR5, `(.L_x_39) ;  /* 0x0000001605447947 */ /* 0x000fea000b800000 */
[----:B------:R-:W-:Y:S06]  /*1830*/  BAR.SYNC.DEFER_BLOCKING 0x0 ;  /* 0x0000000000007b1d */ /* 0x000fec0000010000 */
.L_x_30:
[----:B------:R-:W-:Y:S05]  /*1840*/  BSYNC B1 ;  /* 0x0000000000017941 */ /* 0x000fea0003800000 */
.L_x_22:
[----:B------:R-:W-:Y:S01]  /*1850*/  ISETP.GT.AND P0, PT, R19, R10, PT ;  /* 0x0000000a1300720c */ /* 0x000fe20003f04270 */
[----:B------:R-:W-:-:S12]  /*1860*/  BSSY B1, `(.L_x_40) ;  /* 0x000004b000017945 */ /* 0x000fd80003800000 */
[----:B------:R-:W-:-:S05]  /*1870*/  @P0 IMAD R14, R19, 0x4, R20 ;  /* 0x00000004130e0824 */ /* 0x000fca00078e0214 */
[----:B------:R-:W1:Y:S02]  /*1880*/  @P0 LDS R15, [R14] ;  /* 0x000000000e0f0984 */ /* 0x000e640000000800 */
[----:B-1----:R-:W-:Y:S01]  /*1890*/  @P0 IMAD.IADD R18, R18, 0x1, R15 ;  /* 0x0000000112120824 */ /* 0x002fe200078e020f */
[----:B------:R-:W-:Y:S06]  /*18a0*/  @P1 BRA `(.L_x_41) ;  /* 0x0000000000981947 */ /* 0x000fec0003800000 */
[----:B------:R-:W-:-:S05]  /*18b0*/  IMAD.MOV.U32 R15, RZ, RZ, -0x1 ;  /* 0xffffffffff0f7424 */ /* 0x000fca00078e00ff */
[----:B------:R-:W-:-:S05]  /*18c0*/  VIADDMNMX.U32 R15, R6, R15, 0x3, PT ;  /* 0x00000003060f7446 */ /* 0x000fca000380000f */
[----:B------:R-:W-:-:S04]  /*18d0*/  IMAD.SHL.U32 R22, R15, 0x4, RZ ;  /* 0x000000040f167824 */ /* 0x000fc800078e00ff */
[----:B------:R-:W1:Y:S02]  /*18e0*/  LDC R14, c[0x2][R22+0x20] ;  /* 0x00800800160e7b82 */ /* 0x000e640000000800 */
[----:B-1----:R-:W-:-:S04]  /*18f0*/  SHF.R.S32.HI R15, RZ, 0x1f, R14 ;  /* 0x0000001fff0f7819 */ /* 0x002fc8000001140e */
.L_x_152:
[----:B------:R-:W-:Y:S05]  /*1900*/  BRX R14 -0x1910                                            (*"BRANCH_TARGETS .L_x_153,.L_x_48,.L_x_155"*) ;  /* 0xffffffe40ebc7949 */ /* 0x000fea000383ffff */
.L_x_155:
[----:B------:R-:W-:-:S04]  /*1910*/  ISETP.NE.U32.AND P0, PT, R8, RZ, PT ;  /* 0x000000ff0800720c */ /* 0x000fc80003f05070 */
[----:B------:R-:W-:-:S13]  /*1920*/  ISETP.NE.AND.EX P0, PT, R9, RZ, PT, P0 ;  /* 0x000000ff0900720c */ /* 0x000fda0003f05300 */
[----:B------:R-:W-:Y:S05]  /*1930*/  @!P0 BRA `(.L_x_42) ;  /* 0x0000000000548947 */ /* 0x000fea0003800000 */
[----:B------:R-:W-:Y:S01]  /*1940*/  UMOV UR5, 0xffffffff ;  /* 0xffffffff00057882 */ /* 0x000fe20000000000 */
[----:B------:R-:W-:Y:S02]  /*1950*/  ISETP.NE.AND P0, PT, R21, RZ, PT ;  /* 0x000000ff1500720c */ /* 0x000fe40003f05270 */
[----:B------:R-:W-:Y:S11]  /*1960*/  BRA.DIV UR5, `(.L_x_43) ;  /* 0x0000001605207947 */ /* 0x000ff6000b800000 */
[----:B------:R-:W-:Y:S06]  /*1970*/  BAR.SYNC.DEFER_BLOCKING 0x0 ;  /* 0x0000000000007b1d */ /* 0x000fec0000010000 */
.L_x_106:
[----:B------:R-:W-:Y:S04]  /*1980*/  BSSY B2, `(.L_x_44) ;  /* 0x000000c000027945 */ /* 0x000fe80003800000 */
[----:B------:R-:W-:Y:S05]  /*1990*/  @P0 BRA `(.L_x_45) ;  /* 0x0000000000280947 */ /* 0x000fea0003800000 */
[----:B------:R-:W-:Y:S06]  /*19a0*/  MEMBAR.ALL.GPU ;  /* 0x0000000000007992 */ /* 0x000fec000000a000 */
[----:B------:R-:W-:-:S00]  /*19b0*/  ERRBAR ;  /* 0x00000000000079ab */ /* 0x000fc00000000000 */
[----:B------:R-:W-:Y:S06]  /*19c0*/  CGAERRBAR ;  /* 0x00000000000075ab */ /* 0x000fec0000000000 */
[----:B------:R1:W5:Y:S02]  /*19d0*/  ATOM.E.ADD.STRONG.GPU PT, R14, desc[UR10][R8.64+0x4], R23 ;  /* 0x80000417080e798a */ /* 0x00036400081ef10a */
.L_x_46:
[----:B------:R-:W2:Y:S04]  /*19e0*/  LD.E.STRONG.GPU R15, desc[UR10][R8.64+0x4] ;  /* 0x0000040a080f7980 */ /* 0x000ea8000c10f900 */
[----:B--2---:R-:W-:Y:S01]  /*19f0*/  CCTL.IVALL ;  /* 0x00000000ff00798f */ /* 0x004fe20002000000 */
[----:B------:R-:W-:Y:S05]  /*1a00*/  YIELD ;  /* 0x0000000000007946 */ /* 0x000fea0003800000 */
[----:B-----5:R-:W-:-:S04]  /*1a10*/  LOP3.LUT R15, R15, R14, RZ, 0x3c, !PT ;  /* 0x0000000e0f0f7212 */ /* 0x020fc800078e3cff */
[----:B------:R-:W-:-:S13]  /*1a20*/  ISETP.GT.AND P0, PT, R15, -0x1, PT ;  /* 0xffffffff0f00780c */ /* 0x000fda0003f04270 */
[----:B------:R-:W-:Y:S05]  /*1a30*/  @P0 BRA `(.L_x_46) ;  /* 0xfffffffc00e80947 */ /* 0x000fea000383ffff */
.L_x_45:
[----:B------:R-:W-:Y:S05]  /*1a40*/  BSYNC B2 ;  /* 0x0000000000027941 */ /* 0x000fea0003800000 */
.L_x_44:
[----:B------:R-:W-:-:S03]  /*1a50*/  UMOV UR5, 0xffffffff ;  /* 0xffffffff00057882 */ /* 0x000fc60000000000 */
[----:B------:R-:W-:Y:S05]  /*1a60*/  BRA.DIV UR5, `(.L_x_47) ;  /* 0x00000016050c7947 */ /* 0x000fea000b800000 */
[----:B------:R-:W-:Y:S06]  /*1a70*/  BAR.SYNC.DEFER_BLOCKING 0x0 ;  /* 0x0000000000007b1d */ /* 0x000fec0000010000 */
[----:B------:R-:W-:Y:S05]  /*1a80*/  BRA `(.L_x_48) ;  /* 0x0000000000a07947 */ /* 0x000fea0003800000 */
.L_x_42:
[----:B------:R-:W-:Y:S05]  /*1a90*/  BPT.TRAP 0x1 ;  /* 0x000000040000795c */ /* 0x000fea0000300000 */
.L_x_153:
[----:B------:R-:W1:Y:S08]  /*1aa0*/  MATCH.ANY R15, R4 ;  /* 0x00000000040f73a1 */ /* 0x000e7000000e8000 */
[----:B------:R-:W2:Y:S01]  /*1ab0*/  REDUX.OR UR5, R4 ;  /* 0x00000000040573c4 */ /* 0x000ea20000004000 */
[----:B------:R-:W-:Y:S02]  /*1ac0*/  VOTEU.ANY UR6, UPT, PT ;  /* 0x0000000000067886 */ /* 0x000fe400038e0100 */
[----:B-1----:R-:W-:-:S13]  /*1ad0*/  LOP3.LUT P0, RZ, R4, UR6, R15, 0x40, !PT ;  /* 0x0000000604ff7c12 */ /* 0x002fda000f80400f */
[----:B--2---:R-:W-:Y:S05]  /*1ae0*/  @!P0 BRA.DIV UR5, `(.L_x_49) ;  /* 0x0000001605188947 */ /* 0x004fea000b800000 */
[----:B------:R-:W-:Y:S01]  /*1af0*/  NOP ;  /* 0x0000000000007918 */ /* 0x000fe20000000000 */
[----:B------:R-:W-:Y:S05]  /*1b00*/  BRA `(.L_x_48) ;  /* 0x0000000000807947 */ /* 0x000fea0003800000 */
.L_x_41:
[----:B------:R-:W-:-:S05]  /*1b10*/  IMAD.MOV.U32 R15, RZ, RZ, -0x4 ;  /* 0xfffffffcff0f7424 */ /* 0x000fca00078e00ff */
[----:B------:R-:W-:-:S04]  /*1b20*/  VIADDMNMX.U32 R15, R6, R15, 0x3, PT ;  /* 0x00000003060f7446 */ /* 0x000fc8000380000f */
[----:B------:R-:W-:-:S04]  /*1b30*/  SHF.L.U32 R22, R15, 0x2, RZ ;  /* 0x000000020f167819 */ /* 0x000fc800000006ff */
[----:B------:R-:W1:Y:S02]  /*1b40*/  LDC R14, c[0x2][R22+0x30] ;  /* 0x00800c00160e7b82 */ /* 0x000e640000000800 */
[----:B-1----:R-:W-:-:S04]  /*1b50*/  SHF.R.S32.HI R15, RZ, 0x1f, R14 ;  /* 0x0000001fff0f7819 */ /* 0x002fc8000001140e */
.L_x_157:
[----:B------:R-:W-:Y:S05]  /*1b60*/  BRX R14 -0x1b70                                            (*"BRANCH_TARGETS .L_x_158,.L_x_48,.L_x_160"*) ;  /* 0xffffffe40e247949 */ /* 0x000fea000383ffff */
.L_x_160:
[----:B------:R-:W1:Y:S02]  /*1b70*/  LDC R14, c[0x0][0x36c] ;  /* 0x0000db00ff0e7b82 */ /* 0x000e640000000800 */
[----:B-1----:R-:W-:-:S13]  /*1b80*/  ISETP.EQ.U32.AND P0, PT, R14, 0x1, PT ;  /* 0x000000010e00780c */ /* 0x002fda0003f02070 */
        /* <DEDUP_REMOVED lines=8> */
.L_x_50:
[----:B------:R-:W-:-:S03]  /*1c10*/  UMOV UR5, 0xffffffff ;  /* 0xffffffff00057882 */ /* 0x000fc60000000000 */
[----:B------:R-:W-:Y:S05]  /*1c20*/  BRA.DIV UR5, `(.L_x_53) ;  /* 0x00000016050c7947 */ /* 0x000fea000b800000 */
[----:B------:R-:W-:Y:S01]  /*1c30*/  NOP ;  /* 0x0000000000007918 */ /* 0x000fe20000000000 */
.L_x_52:
[----:B------:R-:W-:Y:S05]  /*1c40*/  @!P0 BRA `(.L_x_54) ;  /* 0x0000000000148947 */ /* 0x000fea0003800000 */
[----:B------:R-:W-:-:S03]  /*1c50*/  UMOV UR5, 0xffffffff ;  /* 0xffffffff00057882 */ /* 0x000fc60000000000 */
[----:B------:R-:W-:Y:S05]  /*1c60*/  BRA.DIV UR5, `(.L_x_55) ;  /* 0x0000001605187947 */ /* 0x000fea000b800000 */
[----:B------:R-:W-:Y:S01]  /*1c70*/  UCGABAR_WAIT ;  /* 0x0000000000007dc7 */ /* 0x000fe20008000000 */
[----:B------:R-:W-:Y:S01]  /*1c80*/  CCTL.IVALL ;  /* 0x00000000ff00798f */ /* 0x000fe20002000000 */
[----:B------:R-:W-:Y:S05]  /*1c90*/  BRA `(.L_x_48) ;  /* 0x00000000001c7947 */ /* 0x000fea0003800000 */
.L_x_54:
[----:B------:R-:W-:-:S03]  /*1ca0*/  UMOV UR5, 0xffffffff ;  /* 0xffffffff00057882 */ /* 0x000fc60000000000 */
[----:B------:R-:W-:Y:S05]  /*1cb0*/  BRA.DIV UR5, `(.L_x_56) ;  /* 0x0000001605247947 */ /* 0x000fea000b800000 */
[----:B------:R-:W-:Y:S06]  /*1cc0*/  BAR.SYNC.DEFER_BLOCKING 0x0 ;  /* 0x0000000000007b1d */ /* 0x000fec0000010000 */
[----:B------:R-:W-:Y:S05]  /*1cd0*/  BRA `(.L_x_48) ;  /* 0x00000000000c7947 */ /* 0x000fea0003800000 */
.L_x_158:
[----:B------:R-:W-:-:S03]  /*1ce0*/  UMOV UR5, 0xffffffff ;  /* 0xffffffff00057882 */ /* 0x000fc60000000000 */
[----:B------:R-:W-:Y:S05]  /*1cf0*/  BRA.DIV UR5, `(.L_x_57) ;  /* 0x0000001605407947 */ /* 0x000fea000b800000 */
[----:B------:R-:W-:Y:S06]  /*1d00*/  BAR.SYNC.DEFER_BLOCKING 0x0 ;  /* 0x0000000000007b1d */ /* 0x000fec0000010000 */
.L_x_48:
[----:B------:R-:W-:Y:S05]  /*1d10*/  BSYNC B1 ;  /* 0x0000000000017941 */ /* 0x000fea0003800000 */
.L_x_40:
[----:B------:R-:W-:Y:S02]  /*1d20*/  ISETP.GT.U32.AND P0, PT, R19, 0x1, PT ;  /* 0x000000011300780c */ /* 0x000fe40003f04070 */
[----:B------:R-:W-:-:S11]  /*1d30*/  SHF.R.U32.HI R19, RZ, 0x1, R19 ;  /* 0x00000001ff137819 */ /* 0x000fd60000011613 */
[----:B------:R-:W-:Y:S05]  /*1d40*/  @P0 BRA `(.L_x_58) ;  /* 0xfffffff400940947 */ /* 0x000fea000383ffff */
.L_x_21:
[----:B------:R-:W-:Y:S05]  /*1d50*/  BSYNC B0 ;  /* 0x0000000000007941 */ /* 0x000fea0003800000 */
.L_x_20:
[----:B------:R-:W-:Y:S01]  /*1d60*/  ISETP.GT.AND P0, PT, R6, 0x3, PT ;  /* 0x000000030600780c */ /* 0x000fe20003f04270 */
[----:B------:R-:W-:-:S12]  /*1d70*/  BSSY B0, `(.L_x_59) ;  /* 0x000009e000007945 */ /* 0x000fd80003800000 */
[----:B------:R-:W-:Y:S05]  /*1d80*/  @P0 BRA `(.L_x_60) ;  /* 0x0000000400640947 */ /* 0x000fea0003800000 */
[----:B0-----:R-:W-:-:S05]  /*1d90*/  IMAD.MOV.U32 R15, RZ, RZ, -0x1 ;  /* 0xffffffffff0f7424 */ /* 0x001fca00078e00ff */
[----:B------:R-:W-:-:S05]  /*1da0*/  VIADDMNMX.U32 R15, R6, R15, 0x3, PT ;  /* 0x00000003060f7446 */ /* 0x000fca000380000f */
[----:B------:R-:W-:-:S04]  /*1db0*/  IMAD.SHL.U32 R6, R15, 0x4, RZ ;  /* 0x000000040f067824 */ /* 0x000fc800078e00ff */
[----:B------:R-:W0:Y:S02]  /*1dc0*/  LDC R14, c[0x2][R6+0x40] ;  /* 0x00801000060e7b82 */ /* 0x000e240000000800 */
[----:B0-----:R-:W-:-:S04]  /*1dd0*/  SHF.R.S32.HI R15, RZ, 0x1f, R14 ;  /* 0x0000001fff0f7819 */ /* 0x001fc8000001140e */
.L_x_162:
[----:B------:R-:W-:Y:S05]  /*1de0*/  BRX R14 -0x1df0                                            (*"BRANCH_TARGETS .L_x_163,.L_x_164,.L_x_165"*) ;  /* 0xffffffe00e847949 */ /* 0x000fea000383ffff */
.L_x_165:
[----:B------:R-:W0:Y:S01]  /*1df0*/  S2R R6, SR_CTAID.Z ;  /* 0x0000000000067919 */ /* 0x000e220000002700 */
[----:B------:R-:W2:Y:S01]  /*1e00*/  LDC R21, c[0x0][0x370] ;  /* 0x0000dc00ff157b82 */ /* 0x000ea20000000800 */
[----:B------:R-:W-:Y:S01]  /*1e10*/  IMAD.MOV.U32 R17, RZ, RZ, RZ ;  /* 0x000000ffff117224 */ /* 0x000fe200078e00ff */
[----:B------:R-:W-:Y:S01]  /*1e20*/  IADD3 R27, P1, PT, RZ, -R7, RZ ;  /* 0x80000007ff1b7210 */ /* 0x000fe20007f3e0ff */
[----:B------:R-:W3:Y:S01]  /*1e30*/  S2R R19, SR_CTAID.Y ;  /* 0x0000000000137919 */ /* 0x000ee20000002600 */
[----:B------:R-:W-:Y:S02]  /*1e40*/  VOTEU.ANY UR5, UPT, PT ;  /* 0x0000000000057886 */ /* 0x000fe400038e0100 */
[----:B------:R-:W-:Y:S02]  /*1e50*/  UFLO.U32 UR5, UR5 ;  /* 0x00000005000572bd */ /* 0x000fe400080e0000 */
[----:B-1----:R-:W0:Y:S02]  /*1e60*/  LDC R23, c[0x0][0x374] ;  /* 0x0000dd00ff177b82 */ /* 0x002e240000000800 */
[----:B0-----:R-:W-:-:S05]  /*1e70*/  IMAD R14, R6, R23, RZ ;  /* 0x00000017060e7224 */ /* 0x001fca00078e02ff */
[----:B---3--:R-:W-:-:S05]  /*1e80*/  IADD3 R14, P0, PT, R14, R19, RZ ;  /* 0x000000130e0e7210 */ /* 0x008fca0007f1e0ff */
[----:B------:R-:W-:Y:S02]  /*1e90*/  IMAD.X R10, RZ, RZ, RZ, P0 ;  /* 0x000000ffff0a7224 */ /* 0x000fe400000e06ff */
[----:B--2---:R-:W-:-:S04]  /*1ea0*/  IMAD.WIDE.U32 R14, R21, R14, R16 ;  /* 0x0000000e150e7225 */ /* 0x004fc800078e0010 */
[----:B------:R-:W-:Y:S02]  /*1eb0*/  IMAD R25, R10, R21, RZ ;  /* 0x000000150a197224 */ /* 0x000fe400078e02ff */
[----:B------:R-:W0:Y:S02]  /*1ec0*/  S2R R10, SR_LANEID ;  /* 0x00000000000a7919 */ /* 0x000e240000000000 */
[----:B------:R-:W-:Y:S02]  /*1ed0*/  IMAD.IADD R25, R15, 0x1, R25 ;  /* 0x000000010f197824 */ /* 0x000fe400078e0219 */
[----:B------:R-:W-:-:S04]  /*1ee0*/  IMAD.WIDE.U32 R14, R14, R2, RZ ;  /* 0x000000020e0e7225 */ /* 0x000fc800078e00ff */
[----:B------:R-:W-:Y:S01]  /*1ef0*/  IMAD R25, R25, R2, RZ ;  /* 0x0000000219197224 */ /* 0x000fe200078e02ff */
[----:B------:R-:W-:Y:S01]  /*1f00*/  ISETP.NE.U32.AND P0, PT, R14, R27, PT ;  /* 0x0000001b0e00720c */ /* 0x000fe20003f05070 */
[----:B------:R-:W-:Y:S02]  /*1f10*/  IMAD.X R27, RZ, RZ, -0x1, P1 ;  /* 0xffffffffff1b7424 */ /* 0x000fe400008e06ff */
[----:B------:R-:W-:-:S05]  /*1f20*/  IMAD.IADD R2, R15, 0x1, R25 ;  /* 0x000000010f027824 */ /* 0x000fca00078e0219 */
[----:B------:R-:W-:-:S04]  /*1f30*/  ISETP.NE.AND.EX P0, PT, R2, R27, PT, P0 ;  /* 0x0000001b0200720c */ /* 0x000fc80003f05300 */
[----:B-----5:R-:W-:-:S04]  /*1f40*/  SEL R20, R18, RZ, !P0 ;  /* 0x000000ff12147207 */ /* 0x020fc80004000000 */
[----:B------:R-:W1:Y:S01]  /*1f50*/  REDUX.SUM UR6, R20 ;  /* 0x00000000140673c4 */ /* 0x000e62000000c000 */
[----:B0-----:R-:W-:Y:S02]  /*1f60*/  ISETP.EQ.U32.AND P0, PT, R10, UR5, PT ;  /* 0x000000050a007c0c */ /* 0x001fe4000bf02070 */
[----:B-1----:R-:W-:-:S11]  /*1f70*/  MOV R25, UR6 ;  /* 0x0000000600197c02 */ /* 0x002fd60008000f00 */
[----:B------:R0:W-:Y:S01]  /*1f80*/  @P0 REDG.E.ADD.STRONG.GPU desc[UR10][R12.64+0x4], R25 ;  /* 0x000004190c00098e */ /* 0x0001e2000c12e10a */
[----:B------:R-:W-:-:S04]  /*1f90*/  ISETP.NE.U32.AND P0, PT, R8, RZ, PT ;  /* 0x000000ff0800720c */ /* 0x000fc80003f05070 */
[----:B------:R-:W-:-:S13]  /*1fa0*/  ISETP.NE.AND.EX P0, PT, R9, RZ, PT, P0 ;  /* 0x000000ff0900720c */ /* 0x000fda0003f05300 */
[----:B0-----:R-:W-:Y:S05]  /*1fb0*/  @!P0 BRA `(.L_x_61) ;  /* 0x0000000000888947 */ /* 0x001fea0003800000 */
[----:B------:R-:W-:-:S03]  /*1fc0*/  UMOV UR5, 0xffffffff ;  /* 0xffffffff00057882 */ /* 0x000fc60000000000 */
[----:B------:R-:W-:Y:S05]  /*1fd0*/  BRA.DIV UR5, `(.L_x_62) ;  /* 0x0000001205b47947 */ /* 0x000fea000b800000 */
[----:B------:R-:W-:Y:S06]  /*1fe0*/  BAR.SYNC.DEFER_BLOCKING 0x0 ;  /* 0x0000000000007b1d */ /* 0x000fec0000010000 */
.L_x_123:
[----:B------:R-:W-:Y:S01]  /*1ff0*/  IMAD.IADD R0, R5, 0x1, R0 ;  /* 0x0000000105007824 */ /* 0x000fe200078e0200 */
[----:B------:R-:W-:Y:S04]  /*2000*/  BSSY B1, `(.L_x_63) ;  /* 0x0000015000017945 */ /* 0x000fe80003800000 */
[----:B------:R-:W-:-:S13]  /*2010*/  LOP3.LUT P0, RZ, R0, R3, RZ, 0xfc, !PT ;  /* 0x0000000300ff7212 */ /* 0x000fda000780fcff */
[----:B------:R-:W-:Y:S05]  /*2020*/  @P0 BRA `(.L_x_64) ;  /* 0x0000000000480947 */ /* 0x000fea0003800000 */
[----:B------:R-:W0:Y:S01]  /*2030*/  LDC R0, c[0x0][0x378] ;  /* 0x0000de00ff007b82 */ /* 0x000e220000000800 */
[----:B------:R-:W-:Y:S02]  /*2040*/  IMAD.MOV R4, RZ, RZ, -R21 ;  /* 0x000000ffff047224 */ /* 0x000fe400078e0a15 */
[----:B------:R-:W-:Y:S02]  /*2050*/  IMAD.IADD R16, R16, 0x1, R19 ;  /* 0x0000000110107824 */ /* 0x000fe400078e0213 */
[----:B------:R-:W-:Y:S02]  /*2060*/  IMAD R23, R4, R23, RZ ;  /* 0x0000001704177224 */ /* 0x000fe400078e02ff */
[----:B------:R-:W-:-:S05]  /*2070*/  IMAD.MOV R3, RZ, RZ, -R6 ;  /* 0x000000ffff037224 */ /* 0x000fca00078e0a06 */
[----:B------:R-:W-:Y:S01]  /*2080*/  ISETP.NE.AND P0, PT, R16, R3, PT ;  /* 0x000000031000720c */ /* 0x000fe20003f05270 */
[----:B0-----:R-:W-:-:S05]  /*2090*/  IMAD R0, R0, R23, -0x7fffffff ;  /* 0x8000000100007424 */ /* 0x001fca00078e0217 */
[----:B------:R-:W-:Y:S01]  /*20a0*/  SEL R3, R0, 0x1, !P0 ;  /* 0x0000000100037807 */ /* 0x000fe20004000000 */
[----:B------:R-:W-:Y:S06]  /*20b0*/  MEMBAR.ALL.GPU ;  /* 0x0000000000007992 */ /* 0x000fec000000a000 */
[----:B------:R-:W-:-:S00]  /*20c0*/  ERRBAR ;  /* 0x00000000000079ab */ /* 0x000fc00000000000 */
[----:B------:R-:W-:Y:S06]  /*20d0*/  CGAERRBAR ;  /* 0x00000000000075ab */ /* 0x000fec0000000000 */
[----:B------:R0:W5:Y:S02]  /*20e0*/  ATOM.E.ADD.STRONG.GPU PT, R3, desc[UR10][R8.64+0x4], R3 ;  /* 0x800004030803798a */ /* 0x00016400081ef10a */
.L_x_65:
[----:B------:R-:W2:Y:S04]  /*20f0*/  LD.E.STRONG.GPU R0, desc[UR10][R8.64+0x4] ;  /* 0x0000040a08007980 */ /* 0x000ea8000c10f900 */
[----:B--2---:R-:W-:Y:S01]  /*2100*/  CCTL.IVALL ;  /* 0x00000000ff00798f */ /* 0x004fe20002000000 */
[----:B------:R-:W-:Y:S05]  /*2110*/  YIELD ;  /* 0x0000000000007946 */ /* 0x000fea0003800000 */
[----:B-----5:R-:W-:-:S04]  /*2120*/  LOP3.LUT R0, R0, R3, RZ, 0x3c, !PT ;  /* 0x0000000300007212 */ /* 0x020fc800078e3cff */
[----:B------:R-:W-:-:S13]  /*2130*/  ISETP.GT.AND P0, PT, R0, -0x1, PT ;  /* 0xffffffff0000780c */ /* 0x000fda0003f04270 */
[----:B------:R-:W-:Y:S05]  /*2140*/  @P0 BRA `(.L_x_65) ;  /* 0xfffffffc00e80947 */ /* 0x000fea000383ffff */
.L_x_64:
[----:B------:R-:W-:Y:S05]  /*2150*/  BSYNC B1 ;  /* 0x0000000000017941 */ /* 0x000fea0003800000 */
.L_x_63:
[----:B------:R-:W-:-:S03]  /*2160*/  UMOV UR5, 0xffffffff ;  /* 0xffffffff00057882 */ /* 0x000fc60000000000 */
[----:B------:R-:W-:Y:S05]  /*2170*/  BRA.DIV UR5, `(.L_x_66) ;  /* 0x0000001205787947 */ /* 0x000fea000b800000 */
[----:B------:R-:W-:Y:S06]  /*2180*/  BAR.SYNC.DEFER_BLOCKING 0x0 ;  /* 0x0000000000007b1d */ /* 0x000fec0000010000 */
.L_x_126:
[----:B------:R-:W-:-:S04]  /*2190*/  IADD3 R7, P1, PT, R7, R14, RZ ;  /* 0x0000000e07077210 */ /* 0x000fc80007f3e0ff */
[----:B------:R-:W-:Y:S01]  /*21a0*/  ISETP.NE.U32.AND P0, PT, R7, RZ, PT ;  /* 0x000000ff0700720c */ /* 0x000fe20003f05070 */
[----:B------:R-:W-:-:S05]  /*21b0*/  IMAD.X R2, RZ, RZ, R2, P1 ;  /* 0x000000ffff027224 */ /* 0x000fca00008e0602 */
[----:B------:R-:W-:Y:S01]  /*21c0*/  ISETP.NE.AND.EX P0, PT, R2, RZ, PT, P0 ;  /* 0x000000ff0200720c */ /* 0x000fe20003f05300 */
[----:B------:R-:W-:-:S12]  /*21d0*/  BRA `(.L_x_67) ;  /* 0x0000000400387947 */ /* 0x000fd80003800000 */
.L_x_61:
[----:B------:R-:W-:Y:S05]  /*21e0*/  BPT.TRAP 0x1 ;  /* 0x000000040000795c */ /* 0x000fea0000300000 */
.L_x_163:
[----:B------:R-:W0:Y:S01]  /*21f0*/  S2R R10, SR_LANEID ;  /* 0x00000000000a7919 */ /* 0x000e220000000000 */
[----:B------:R-:W-:Y:S01]  /*2200*/  LOP3.LUT P0, R11, R11, RZ, R4, 0xa0, !PT ;  /* 0x000000ff0b0b7212 */ /* 0x000fe2000780a004 */
[----:B------:R-:W-:Y:S01]  /*2210*/  VOTEU.ANY UR5, UPT, PT ;  /* 0x0000000000057886 */ /* 0x000fe200038e0100 */
[----:B------:R-:W2:Y:S01]  /*2220*/  MATCH.ANY R5, R4 ;  /* 0x00000000040573a1 */ /* 0x000ea200000e8000 */
[----:B------:R-:W-:Y:S01]  /*2230*/  UFLO.U32 UR5, UR5 ;  /* 0x00000005000572bd */ /* 0x000fe200080e0000 */
[----:B-----5:R-:W-:-:S06]  /*2240*/  SEL R18, R18, RZ, !P0 ;  /* 0x000000ff12127207 */ /* 0x020fcc0004000000 */
[----:B------:R-:W3:Y:S01]  /*2250*/  REDUX.SUM UR6, R18 ;  /* 0x00000000120673c4 */ /* 0x000ee2000000c000 */
[----:B0-----:R-:W-:-:S07]  /*2260*/  ISETP.EQ.U32.AND P0, PT, R10, UR5, PT ;  /* 0x000000050a007c0c */ /* 0x001fce000bf02070 */
[----:B------:R-:W0:Y:S01]  /*2270*/  REDUX.OR UR5, R4 ;  /* 0x00000000040573c4 */ /* 0x000e220000004000 */
[----:B---3--:R-:W-:Y:S01]  /*2280*/  IMAD.U32 R3, RZ, RZ, UR6 ;  /* 0x00000006ff037e24 */ /* 0x008fe2000f8e00ff */
[----:B------:R-:W-:-:S04]  /*2290*/  VOTEU.ANY UR6, UPT, PT ;  /* 0x0000000000067886 */ /* 0x000fc800038e0100 */
[----:B------:R3:W-:Y:S01]  /*22a0*/  @P0 REDG.E.ADD.STRONG.GPU desc[UR10][R12.64+0x4], R3 ;  /* 0x000004030c00098e */ /* 0x0007e2000c12e10a */
[----:B--2---:R-:W-:-:S13]  /*22b0*/  LOP3.LUT P0, RZ, R4, UR6, R5, 0x40, !PT ;  /* 0x0000000604ff7c12 */ /* 0x004fda000f804005 */
[----:B0--3--:R-:W-:Y:S05]  /*22c0*/  @!P0 BRA.DIV UR5, `(.L_x_68) ;  /* 0x0000001205508947 */ /* 0x009fea000b800000 */
[----:B------:R-:W-:Y:S01]  /*22d0*/  NOP ;  /* 0x0000000000007918 */ /* 0x000fe20000000000 */
.L_x_129:
[----:B------:R-:W0:Y:S02]  /*22e0*/  POPC R11, R11 ;  /* 0x0000000b000b7309 */ /* 0x000e240000000000 */
[----:B0-----:R-:W-:-:S04]  /*22f0*/  ISETP.NE.U32.AND P0, PT, R11, RZ, PT ;  /* 0x000000ff0b00720c */ /* 0x001fc80003f05070 */
[----:B------:R-:W-:Y:S01]  /*2300*/  ISETP.NE.AND.EX P0, PT, RZ, RZ, PT, P0 ;  /* 0x000000ffff00720c */ /* 0x000fe20003f05300 */
[----:B------:R-:W-:-:S12]  /*2310*/  BRA `(.L_x_67) ;  /* 0x0000000000e87947 */ /* 0x000fd80003800000 */
.L_x_60:
[----:B------:R-:W-:-:S05]  /*2320*/  IMAD.MOV.U32 R3, RZ, RZ, -0x4 ;  /* 0xfffffffcff037424 */ /* 0x000fca00078e00ff */
[----:B------:R-:W-:-:S04]  /*2330*/  VIADDMNMX.U32 R3, R6, R3, 0x3, PT ;  /* 0x0000000306037446 */ /* 0x000fc80003800003 */
[----:B------:R-:W-:-:S04]  /*2340*/  SHF.L.U32 R3, R3, 0x2, RZ ;  /* 0x0000000203037819 */ /* 0x000fc800000006ff */
[----:B------:R-:W2:Y:S02]  /*2350*/  LDC R4, c[0x2][R3+0x50] ;  /* 0x0080140003047b82 */ /* 0x000ea40000000800 */
[----:B--2---:R-:W-:-:S04]  /*2360*/  SHF.R.S32.HI R5, RZ, 0x1f, R4 ;  /* 0x0000001fff057819 */ /* 0x004fc80000011404 */
.L_x_167:
[----:B------:R-:W-:Y:S05]  /*2370*/  BRX R4 -0x2380                                             (*"BRANCH_TARGETS .L_x_168,.L_x_164,.L_x_170"*) ;  /* 0xffffffdc04207949 */ /* 0x000fea000383ffff */
.L_x_170:
[----:B------:R-:W2:Y:S01]  /*2380*/  S2UR UR5, SR_CgaCtaId ;  /* 0x00000000000579c3 */ /* 0x000ea20000008800 */
[----:B------:R-:W3:Y:S01]  /*2390*/  S2R R10, SR_LANEID ;  /* 0x00000000000a7919 */ /* 0x000ee20000000000 */
[----:B------:R-:W-:Y:S02]  /*23a0*/  IMAD.MOV R3, RZ, RZ, -R7 ;  /* 0x000000ffff037224 */ /* 0x000fe400078e0a07 */
[----:B--2---:R-:W-:-:S04]  /*23b0*/  IMAD R2, R2, UR5, RZ ;  /* 0x0000000502027c24 */ /* 0x004fc8000f8e02ff */
[----:B------:R-:W2:Y:S01]  /*23c0*/  LDC R0, c[0x0][0x36c] ;  /* 0x0000db00ff007b82 */ /* 0x000ea20000000800 */
[----:B------:R-:W-:Y:S02]  /*23d0*/  VOTEU.ANY UR5, UPT, PT ;  /* 0x0000000000057886 */ /* 0x000fe400038e0100 */
[----:B------:R-:W-:Y:S01]  /*23e0*/  UFLO.U32 UR5, UR5 ;  /* 0x00000005000572bd */ /* 0x000fe200080e0000 */
[----:B------:R-:W-:-:S04]  /*23f0*/  ISETP.NE.AND P0, PT, R2, R3, PT ;  /* 0x000000030200720c */ /* 0x000fc80003f05270 */
[----:B-----5:R-:W-:Y:S02]  /*2400*/  SEL R18, R18, RZ, !P0 ;  /* 0x000000ff12127207 */ /* 0x020fe40004000000 */
[----:B---3--:R-:W-:Y:S02]  /*2410*/  ISETP.EQ.U32.AND P0, PT, R10, UR5, PT ;  /* 0x000000050a007c0c */ /* 0x008fe4000bf02070 */
[----:B------:R-:W3:Y:S02]  /*2420*/  REDUX.SUM UR6, R18 ;  /* 0x00000000120673c4 */ /* 0x000ee4000000c000 */
[----:B---3--:R-:W-:-:S09]  /*2430*/  IMAD.U32 R3, RZ, RZ, UR6 ;  /* 0x00000006ff037e24 */ /* 0x008fd2000f8e00ff */
[----:B------:R3:W-:Y:S01]  /*2440*/  @P0 REDG.E.ADD.STRONG.GPU desc[UR10][R12.64+0x4], R3 ;  /* 0x000004030c00098e */ /* 0x0007e2000c12e10a */
[----:B--2---:R-:W-:-:S13]  /*2450*/  ISETP.EQ.U32.AND P0, PT, R0, 0x1, PT ;  /* 0x000000010000780c */ /* 0x004fda0003f02070 */
[----:B---3--:R-:W-:Y:S05]  /*2460*/  @!P0 BRA `(.L_x_69) ;  /* 0x00000000001c8947 */ /* 0x008fea0003800000 */
[----:B------:R-:W-:-:S03]  /*2470*/  UMOV UR5, 0xffffffff ;  /* 0xffffffff00057882 */ /* 0x000fc60000000000 */
[----:B------:R-:W-:Y:S05]  /*2480*/  BRA.DIV UR5, `(.L_x_70) ;  /* 0x0000000e05fc7947 */ /* 0x000fea000b800000 */
[----:B------:R-:W-:Y:S06]  /*2490*/  MEMBAR.ALL.GPU ;  /* 0x0000000000007992 */ /* 0x000fec000000a000 */
[----:B------:R-:W-:-:S00]  /*24a0*/  ERRBAR ;  /* 0x00000000000079ab */ /* 0x000fc00000000000 */
[----:B------:R-:W-:Y:S08]  /*24b0*/  CGAERRBAR ;  /* 0x00000000000075ab */ /* 0x000ff00000000000 */
[----:B------:R-:W-:Y:S01]  /*24c0*/  UCGABAR_ARV ;  /* 0x00000000000079c7 */ /* 0x000fe20008000000 */
[----:B------:R-:W-:Y:S05]  /*24d0*/  BRA `(.L_x_71) ;  /* 0x00000000000c7947 */ /* 0x000fea0003800000 */
.L_x_69:
[----:B------:R-:W-:-:S03]  /*24e0*/  UMOV UR5, 0xffffffff ;  /* 0xffffffff00057882 */ /* 0x000fc60000000000 */
[----:B------:R-:W-:Y:S05]  /*24f0*/  BRA.DIV UR5, `(.L_x_72) ;  /* 0x0000001205087947 */ /* 0x000fea000b800000 */
[----:B------:R-:W-:Y:S01]  /*2500*/  NOP ;  /* 0x0000000000007918 */ /* 0x000fe20000000000 */
.L_x_71:
[----:B------:R-:W-:Y:S05]  /*2510*/  @!P0 BRA `(.L_x_73) ;  /* 0x0000000000148947 */ /* 0x000fea0003800000 */
[----:B------:R-:W-:-:S03]  /*2520*/  UMOV UR5, 0xffffffff ;  /* 0xffffffff00057882 */ /* 0x000fc60000000000 */
[----:B------:R-:W-:Y:S05]  /*2530*/  BRA.DIV UR5, `(.L_x_74) ;  /* 0x0000001205147947 */ /* 0x000fea000b800000 */
[----:B------:R-:W-:Y:S01]  /*2540*/  UCGABAR_WAIT ;  /* 0x0000000000007dc7 */ /* 0x000fe20008000000 */
[----:B------:R-:W-:Y:S01]  /*2550*/  CCTL.IVALL ;  /* 0x00000000ff00798f */ /* 0x000fe20002000000 */
[----:B------:R-:W-:Y:S05]  /*2560*/  BRA `(.L_x_75) ;  /* 0x00000000000c7947 */ /* 0x000fea0003800000 */
.L_x_73:
[----:B------:R-:W-:-:S03]  /*2570*/  UMOV UR5, 0xffffffff ;  /* 0xffffffff00057882 */ /* 0x000fc60000000000 */
[----:B------:R-:W-:Y:S05]  /*2580*/  BRA.DIV UR5, `(.L_x_76) ;  /* 0x0000001205207947 */ /* 0x000fea000b800000 */
[----:B------:R-:W-:Y:S06]  /*2590*/  BAR.SYNC.DEFER_BLOCKING 0x0 ;  /* 0x0000000000007b1d */ /* 0x000fec0000010000 */
.L_x_75:
[----:B------:R-:W-:-:S05]  /*25a0*/  IMAD.IADD R2, R7, 0x1, R2 ;  /* 0x0000000107027824 */ /* 0x000fca00078e0202 */
[----:B------:R-:W-:-:S04]  /*25b0*/  ISETP.NE.U32.AND P0, PT, R2, RZ, PT ;  /* 0x000000ff0200720c */ /* 0x000fc80003f05070 */
[----:B------:R-:W-:Y:S01]  /*25c0*/  ISETP.NE.AND.EX P0, PT, RZ, RZ, PT, P0 ;  /* 0x000000ffff00720c */ /* 0x000fe20003f05300 */
[----:B------:R-:W-:-:S12]  /*25d0*/  BRA `(.L_x_67) ;  /* 0x0000000000387947 */ /* 0x000fd80003800000 */
.L_x_168:
[----:B------:R-:W2:Y:S01]  /*25e0*/  S2R R10, SR_LANEID ;  /* 0x00000000000a7919 */ /* 0x000ea20000000000 */
[----:B------:R-:W-:Y:S01]  /*25f0*/  ISETP.NE.AND P0, PT, R7, RZ, PT ;  /* 0x000000ff0700720c */ /* 0x000fe20003f05270 */
[----:B------:R-:W-:Y:S02]  /*2600*/  VOTEU.ANY UR5, UPT, PT ;  /* 0x0000000000057886 */ /* 0x000fe400038e0100 */
[----:B------:R-:W-:Y:S01]  /*2610*/  UFLO.U32 UR5, UR5 ;  /* 0x00000005000572bd */ /* 0x000fe200080e0000 */
[----:B-----5:R-:W-:-:S04]  /*2620*/  SEL R18, R18, RZ, !P0 ;  /* 0x000000ff12127207 */ /* 0x020fc80004000000 */
[----:B------:R-:W3:Y:S01]  /*2630*/  REDUX.SUM UR6, R18 ;  /* 0x00000000120673c4 */ /* 0x000ee2000000c000 */
[----:B--2---:R-:W-:Y:S01]  /*2640*/  ISETP.EQ.U32.AND P0, PT, R10, UR5, PT ;  /* 0x000000050a007c0c */ /* 0x004fe2000bf02070 */
[----:B---3--:R-:W-:Y:S01]  /*2650*/  IMAD.U32 R3, RZ, RZ, UR6 ;  /* 0x00000006ff037e24 */ /* 0x008fe2000f8e00ff */
[----:B------:R-:W-:-:S11]  /*2660*/  UMOV UR5, 0xffffffff ;  /* 0xffffffff00057882 */ /* 0x000fd60000000000 */
[----:B------:R2:W-:Y:S01]  /*2670*/  @P0 REDG.E.ADD.STRONG.GPU desc[UR10][R12.64+0x4], R3 ;  /* 0x000004030c00098e */ /* 0x0005e2000c12e10a */
[----:B------:R-:W-:Y:S05]  /*2680*/  BRA.DIV UR5, `(.L_x_77) ;  /* 0x00000012050c7947 */ /* 0x000fea000b800000 */
[----:B------:R-:W-:Y:S06]  /*2690*/  BAR.SYNC.DEFER_BLOCKING 0x0 ;  /* 0x0000000000007b1d */ /* 0x000fec0000010000 */
.L_x_140:
[----:B------:R-:W-:-:S04]  /*26a0*/  ISETP.NE.U32.AND P0, PT, R7, RZ, PT ;  /* 0x000000ff0700720c */ /* 0x000fc80003f05070 */
[----:B------:R-:W-:-:S13]  /*26b0*/  ISETP.NE.AND.EX P0, PT, RZ, RZ, PT, P0 ;  /* 0x000000ffff00720c */ /* 0x000fda0003f05300 */
.L_x_67:
[----:B------:R-:W-:Y:S05]  /*26c0*/  @P0 EXIT ;  /* 0x000000000000094d */ /* 0x000fea0003800000 */
[----:B------:R-:W-:Y:S05]  /*26d0*/  BRA `(.L_x_78) ;  /* 0x00000000001c7947 */ /* 0x000fea0003800000 */
.L_x_164:
[----:B------:R-:W2:Y:S01]  /*26e0*/  S2R R10, SR_LANEID ;  /* 0x00000000000a7919 */ /* 0x000ea20000000000 */
[----:B-----5:R-:W3:Y:S01]  /*26f0*/  REDUX.SUM UR6, R18 ;  /* 0x00000000120673c4 */ /* 0x020ee2000000c000 */
[----:B------:R-:W-:Y:S02]  /*2700*/  VOTEU.ANY UR5, UPT, PT ;  /* 0x0000000000057886 */ /* 0x000fe400038e0100 */
[----:B------:R-:W-:Y:S01]  /*2710*/  UFLO.U32 UR5, UR5 ;  /* 0x00000005000572bd */ /* 0x000fe200080e0000 */
[----:B---3--:R-:W-:-:S05]  /*2720*/  IMAD.U32 R3, RZ, RZ, UR6 ;  /* 0x00000006ff037e24 */ /* 0x008fca000f8e00ff */
[----:B--2---:R-:W-:-:S13]  /*2730*/  ISETP.EQ.U32.AND P0, PT, R10, UR5, PT ;  /* 0x000000050a007c0c */ /* 0x004fda000bf02070 */
[----:B------:R3:W-:Y:S02]  /*2740*/  @P0 REDG.E.ADD.STRONG.GPU desc[UR10][R12.64+0x4], R3 ;  /* 0x000004030c00098e */ /* 0x0007e4000c12e10a */
.L_x_78:
[----:B------:R-:W-:Y:S05]  /*2750*/  BSYNC B0 ;  /* 0x0000000000007941 */ /* 0x000fea0003800000 */
.L_x_59:
[----:B--23--:R-:W2:Y:S01]  /*2760*/  LDC.64 R2, c[0x0][0x3a0] ;  /* 0x0000e800ff027b82 */ /* 0x00cea20000000a00 */
[----:B------:R-:W-:Y:S02]  /*2770*/  VOTEU.ANY UR5, UPT, PT ;  /* 0x0000000000057886 */ /* 0x000fe400038e0100 */
[----:B------:R-:W-:Y:S02]  /*2780*/  UFLO.U32 UR6, UR5 ;  /* 0x00000005000672bd */ /* 0x000fe400080e0000 */
[----:B------:R-:W2:Y:S04]  /*2790*/  POPC R5, UR5 ;  /* 0x0000000500057d09 */ /* 0x000ea80008000000 */
[----:B------:R-:W-:-:S13]  /*27a0*/  ISETP.EQ.U32.AND P0, PT, R10, UR6, PT ;  /* 0x000000060a007c0c */ /* 0x000fda000bf02070 */
[----:B--2---:R-:W-:Y:S01]  /*27b0*/  @P0 REDG.E.ADD.STRONG.GPU desc[UR10][R2.64], R5 ;  /* 0x000000050200098e */ /* 0x004fe2000c12e10a */
[----:B------:R-:W-:Y:S05]  /*27c0*/  EXIT ;  /* 0x000000000000794d */ /* 0x000fea0003800000 */
.L_x_8:
[----:B------:R-:W-:Y:S01]  /*27d0*/  ISETP.GT.U32.AND P0, PT, R23, R12, PT ;  /* 0x0000000c1700720c */ /* 0x000fe20003f04070 */
[----:B------:R-:W-:-:S12]  /*27e0*/  BSSY B1, `(.L_x_79) ;  /* 0x0000005000017945 */ /* 0x000fd80003800000 */
[----:B------:R-:W-:-:S07]  /*27f0*/  @P0 IMAD R13, R23, 0x4, R21 ;  /* 0x00000004170d0824 */ /* 0x000fce00078e0215 */
[----:B------:R-:W-:Y:S05]  /*2800*/  WARPSYNC.COLLECTIVE R22, `(.L_x_80) ;  /* 0x0000000016087348 */ /* 0x000fea0003c00000 */
[----:B------:R-:W-:Y:S01]  /*2810*/  NOP ;  /* 0x0000000000007918 */ /* 0x000fe20000000000 */
[----:B------:R-:W-:Y:S05]  /*2820*/  ENDCOLLECTIVE ;  /* 0x000000000000791b */ /* 0x000fea0003800000 */
.L_x_80:
[----:B------:R-:W-:Y:S05]  /*2830*/  BSYNC B1 ;  /* 0x0000000000017941 */ /* 0x000fea0003800000 */
.L_x_79:
[----:B------:R-:W0:Y:S01]  /*2840*/  @P0 LDS R13, [R13] ;  /* 0x000000000d0d0984 */ /* 0x000e220000000800 */
[----:B------:R-:W-:Y:S01]  /*2850*/  BSSY B1, `(.L_x_81) ;  /* 0x0000006000017945 */ /* 0x000fe20003800000 */
[----:B0-----:R-:W-:-:S05]  /*2860*/  @P0 IMAD.IADD R19, R18, 0x1, R13 ;  /* 0x0000000112130824 */ /* 0x001fca00078e020d */
[----:B------:R-:W-:-:S07]  /*2870*/  @P0 MOV R18, R19 ;  /* 0x0000001300120202 */ /* 0x000fce0000000f00 */
[----:B------:R-:W-:Y:S05]  /*2880*/  WARPSYNC.COLLECTIVE R22, `(.L_x_82) ;  /* 0x0000000016087348 */ /* 0x000fea0003c00000 */
[----:B------:R-:W-:Y:S01]  /*2890*/  NOP ;  /* 0x0000000000007918 */ /* 0x000fe20000000000 */
[----:B------:R-:W-:Y:S05]  /*28a0*/  ENDCOLLECTIVE ;  /* 0x000000000000791b */ /* 0x000fea0003800000 */
.L_x_82:
[----:B------:R-:W-:Y:S05]  /*28b0*/  BSYNC B1 ;  /* 0x0000000000017941 */ /* 0x000fea0003800000 */
.L_x_81:
[----:B------:R-:W-:Y:S05]  /*28c0*/  BRA `(.L_x_83) ;  /* 0xffffffe000207947 */ /* 0x000fea000383ffff */
.L_x_10:
[----:B------:R-:W-:Y:S01]  /*28d0*/  BSSY B0, `(.L_x_84) ;  /* 0x0000004000007945 */ /* 0x000fe20003800000 */
[----:B------:R-:W-:Y:S05]  /*28e0*/  WARPSYNC.COLLECTIVE R22, `(.L_x_85) ;  /* 0x0000000016087348 */ /* 0x000fea0003c00000 */
[----:B------:R-:W-:Y:S01]  /*28f0*/  NOP ;  /* 0x0000000000007918 */ /* 0x000fe20000000000 */
[----:B------:R-:W-:Y:S05]  /*2900*/  ENDCOLLECTIVE ;  /* 0x000000000000791b */ /* 0x000fea0003800000 */
.L_x_85:
[----:B------:R-:W-:Y:S05]  /*2910*/  BSYNC B0 ;  /* 0x0000000000007941 */ /* 0x000fea0003800000 */
.L_x_84:
[----:B------:R-:W-:Y:S05]  /*2920*/  BRA `(.L_x_86) ;  /* 0xffffffe0006c7947 */ /* 0x000fea000383ffff */
.L_x_25:
[----:B------:R-:W-:Y:S01]  /*2930*/  BSSY B2, `(.L_x_87) ;  /* 0x0000009000027945 */ /* 0x000fe20003800000 */
[----:B------:R-:W-:Y:S01]  /*2940*/  CS2R R24, SRZ ;  /* 0x0000000000187805 */ /* 0x000fe2000001ff00 */
[----:B------:R-:W-:-:S07]  /*2950*/  IMAD.MOV.U32 R22, RZ, RZ, -0x1 ;  /* 0xffffffffff167424 */ /* 0x000fce00078e00ff */
[----:B------:R-:W-:Y:S05]  /*2960*/  WARPSYNC.COLLECTIVE.ALL `(.L_x_88) ;  /* 0x0000000000147948 */ /* 0x000fea0003c00000 */
[----:B------:R-:W-:-:S04]  /*2970*/  SHF.L.U32 R25, R25, 0x10, RZ ;  /* 0x0000001019197819 */ /* 0x000fc800000006ff */
[----:B------:R-:W-:-:S05]  /*2980*/  LOP3.LUT R25, R25, 0xf, R24, 0xf8, !PT ;  /* 0x0000000f19197812 */ /* 0x000fca00078ef818 */
[----:B------:R0:W-:Y:S02]  /*2990*/  BAR.SYNC.DEFER_BLOCKING R25, R25 ;  /* 0x000000190000731d */ /* 0x0001e40000010000 */
[----:B0-----:R-:W-:-:S04]  /*29a0*/  SHF.R.U32 R25, R25, 0x10, RZ ;  /* 0x0000001019197819 */ /* 0x001fc800000016ff */
[----:B------:R-:W-:Y:S05]  /*29b0*/  ENDCOLLECTIVE ;  /* 0x000000000000791b */ /* 0x000fea0003800000 */
.L_x_88:
[----:B------:R-:W-:Y:S05]  /*29c0*/  BSYNC B2 ;  /* 0x0000000000027941 */ /* 0x000fea0003800000 */
.L_x_87:
[----:B------:R-:W-:Y:S05]  /*29d0*/  BRA `(.L_x_89) ;  /* 0xffffffe800b47947 */ /* 0x000fea000383ffff */
.L_x_29:
[----:B------:R-:W-:Y:S01]  /*29e0*/  BSSY B2, `(.L_x_90) ;  /* 0x0000009000027945 */ /* 0x000fe20003800000 */
[----:B------:R-:W-:Y:S01]  /*29f0*/  CS2R R24, SRZ ;  /* 0x0000000000187805 */ /* 0x000fe2000001ff00 */
[----:B------:R-:W-:-:S07]  /*2a00*/  IMAD.MOV.U32 R22, RZ, RZ, -0x1 ;  /* 0xffffffffff167424 */ /* 0x000fce00078e00ff */
[----:B0-----:R-:W-:Y:S05]  /*2a10*/  WARPSYNC.COLLECTIVE.ALL `(.L_x_91) ;  /* 0x0000000000147948 */ /* 0x001fea0003c00000 */
[----:B------:R-:W-:-:S04]  /*2a20*/  SHF.L.U32 R25, R25, 0x10, RZ ;  /* 0x0000001019197819 */ /* 0x000fc800000006ff */
[----:B------:R-:W-:-:S05]  /*2a30*/  LOP3.LUT R25, R25, 0xf, R24, 0xf8, !PT ;  /* 0x0000000f19197812 */ /* 0x000fca00078ef818 */
[----:B------:R1:W-:Y:S02]  /*2a40*/  BAR.SYNC.DEFER_BLOCKING R25, R25 ;  /* 0x000000190000731d */ /* 0x0003e40000010000 */
[----:B-1----:R-:W-:-:S04]  /*2a50*/  SHF.R.U32 R25, R25, 0x10, RZ ;  /* 0x0000001019197819 */ /* 0x002fc800000016ff */
[----:B0-----:R-:W-:Y:S05]  /*2a60*/  ENDCOLLECTIVE ;  /* 0x000000000000791b */ /* 0x001fea0003800000 */
.L_x_91:
[----:B------:R-:W-:Y:S05]  /*2a70*/  BSYNC B2 ;  /* 0x0000000000027941 */ /* 0x000fea0003800000 */
.L_x_90:
[----:B------:R-:W-:Y:S05]  /*2a80*/  BRA `(.L_x_30) ;  /* 0xffffffec006c7947 */ /* 0x000fea000383ffff */
.L_x_31:
[----:B------:R-:W-:Y:S01]  /*2a90*/  BSSY B2, `(.L_x_92) ;  /* 0x0000005000027945 */ /* 0x000fe20003800000 */
[----:B------:R-:W-:-:S07]  /*2aa0*/  IMAD.MOV.U32 R22, RZ, RZ, R4 ;  /* 0x000000ffff167224 */ /* 0x000fce00078e0004 */
[----:B------:R-:W-:Y:S05]  /*2ab0*/  WARPSYNC.COLLECTIVE R22, `(.L_x_93) ;  /* 0x0000000016087348 */ /* 0x000fea0003c00000 */
[----:B------:R-:W-:Y:S01]  /*2ac0*/  NOP ;  /* 0x0000000000007918 */ /* 0x000fe20000000000 */
[----:B------:R-:W-:Y:S05]  /*2ad0*/  ENDCOLLECTIVE ;  /* 0x000000000000791b */ /* 0x000fea0003800000 */
.L_x_93:
[----:B------:R-:W-:Y:S05]  /*2ae0*/  BSYNC B2 ;  /* 0x0000000000027941 */ /* 0x000fea0003800000 */
.L_x_92:
[----:B------:R-:W-:Y:S05]  /*2af0*/  BRA `(.L_x_30) ;  /* 0xffffffec00507947 */ /* 0x000fea000383ffff */
.L_x_33:
[----:B------:R-:W-:Y:S01]  /*2b00*/  BSSY B2, `(.L_x_94) ;  /* 0x0000008000027945 */ /* 0x000fe20003800000 */
[----:B------:R-:W-:-:S07]  /*2b10*/  IMAD.MOV.U32 R22, RZ, RZ, -0x1 ;  /* 0xffffffffff167424 */ /* 0x000fce00078e00ff */
[----:B------:R-:W-:Y:S05]  /*2b20*/  WARPSYNC.COLLECTIVE.ALL `(.L_x_95) ;  /* 0x0000000000147948 */ /* 0x000fea0003c00000 */
[----:B------:R-:W-:Y:S06]  /*2b30*/  MEMBAR.ALL.GPU ;  /* 0x0000000000007992 */ /* 0x000fec000000a000 */
[----:B------:R-:W-:-:S00]  /*2b40*/  ERRBAR ;  /* 0x00000000000079ab */ /* 0x000fc00000000000 */
[----:B------:R-:W-:Y:S08]  /*2b50*/  CGAERRBAR ;  /* 0x00000000000075ab */ /* 0x000ff00000000000 */
[----:B------:R-:W-:Y:S01]  /*2b60*/  UCGABAR_ARV ;  /* 0x00000000000079c7 */ /* 0x000fe20008000000 */
[----:B------:R-:W-:Y:S05]  /*2b70*/  ENDCOLLECTIVE ;  /* 0x000000000000791b */ /* 0x000fea0003800000 */
.L_x_95:
[----:B------:R-:W-:Y:S05]  /*2b80*/  BSYNC B2 ;  /* 0x0000000000027941 */ /* 0x000fea0003800000 */
.L_x_94:
[----:B------:R-:W-:Y:S05]  /*2b90*/  BRA `(.L_x_34) ;  /* 0xffffffe800f47947 */ /* 0x000fea000383ffff */
.L_x_35:
[----:B------:R-:W-:Y:S01]  /*2ba0*/  BSSY B2, `(.L_x_96) ;  /* 0x0000005000027945 */ /* 0x000fe20003800000 */
[----:B------:R-:W-:-:S07]  /*2bb0*/  IMAD.MOV.U32 R22, RZ, RZ, -0x1 ;  /* 0xffffffffff167424 */ /* 0x000fce00078e00ff */
[----:B------:R-:W-:Y:S05]  /*2bc0*/  WARPSYNC.COLLECTIVE R22, `(.L_x_97) ;  /* 0x0000000016087348 */ /* 0x000fea0003c00000 */
[----:B------:R-:W-:Y:S01]  /*2bd0*/  NOP ;  /* 0x0000000000007918 */ /* 0x000fe20000000000 */
[----:B------:R-:W-:Y:S05]  /*2be0*/  ENDCOLLECTIVE ;  /* 0x000000000000791b */ /* 0x000fea0003800000 */
.L_x_97:
[----:B------:R-:W-:Y:S05]  /*2bf0*/  BSYNC B2 ;  /* 0x0000000000027941 */ /* 0x000fea0003800000 */
.L_x_96:
[----:B------:R-:W-:Y:S05]  /*2c00*/  BRA `(.L_x_34) ;  /* 0xffffffe800d87947 */ /* 0x000fea000383ffff */
.L_x_37:
[----:B------:R-:W-:Y:S01]  /*2c10*/  BSSY B2, `(.L_x_98) ;  /* 0x0000006000027945 */ /* 0x000fe20003800000 */
[----:B------:R-:W-:-:S07]  /*2c20*/  IMAD.MOV.U32 R22, RZ, RZ, -0x1 ;  /* 0xffffffffff167424 */ /* 0x000fce00078e00ff */
[----:B------:R-:W-:Y:S05]  /*2c30*/  WARPSYNC.COLLECTIVE.ALL `(.L_x_99) ;  /* 0x00000000000c7948 */ /* 0x000fea0003c00000 */
[----:B------:R-:W-:Y:S01]  /*2c40*/  UCGABAR_WAIT ;  /* 0x0000000000007dc7 */ /* 0x000fe20008000000 */
[----:B------:R-:W-:Y:S01]  /*2c50*/  CCTL.IVALL ;  /* 0x00000000ff00798f */ /* 0x000fe20002000000 */
[----:B------:R-:W-:Y:S05]  /*2c60*/  ENDCOLLECTIVE ;  /* 0x000000000000791b */ /* 0x000fea0003800000 */
.L_x_99:
[----:B------:R-:W-:Y:S05]  /*2c70*/  BSYNC B2 ;  /* 0x0000000000027941 */ /* 0x000fea0003800000 */
.L_x_98:
[----:B------:R-:W-:Y:S05]  /*2c80*/  BRA `(.L_x_30) ;  /* 0xffffffe800ec7947 */ /* 0x000fea000383ffff */
.L_x_38:
        /* <DEDUP_REMOVED lines=9> */
.L_x_101:
[----:B------:R-:W-:Y:S05]  /*2d20*/  BSYNC B2 ;  /* 0x0000000000027941 */ /* 0x000fea0003800000 */
.L_x_100:
[----:B------:R-:W-:Y:S05]  /*2d30*/  BRA `(.L_x_30) ;  /* 0xffffffe800c07947 */ /* 0x000fea000383ffff */
.L_x_39:
[----:B------:R-:W-:Y:S01]  /*2d40*/  BSSY B2, `(.L_x_102) ;  /* 0x0000009000027945 */ /* 0x000fe20003800000 */
[----:B------:R-:W-:Y:S02]  /*2d50*/  CS2R R24, SRZ ;  /* 0x0000000000187805 */ /* 0x000fe4000001ff00 */
[----:B------:R-:W-:-:S07]  /*2d60*/  MOV R22, 0xffffffff ;  /* 0xffffffff00167802 */ /* 0x000fce0000000f00 */
[----:B------:R-:W-:Y:S05]  /*2d70*/  WARPSYNC.COLLECTIVE.ALL `(.L_x_103) ;  /* 0x0000000000147948 */ /* 0x000fea0003c00000 */
[----:B------:R-:W-:-:S04]  /*2d80*/  SHF.L.U32 R25, R25, 0x10, RZ ;  /* 0x0000001019197819 */ /* 0x000fc800000006ff */
[----:B------:R-:W-:-:S05]  /*2d90*/  LOP3.LUT R25, R25, 0xf, R24, 0xf8, !PT ;  /* 0x0000000f19197812 */ /* 0x000fca00078ef818 */
[----:B------:R0:W-:Y:S02]  /*2da0*/  BAR.SYNC.DEFER_BLOCKING R25, R25 ;  /* 0x000000190000731d */ /* 0x0001e40000010000 */
[----:B0-----:R-:W-:-:S04]  /*2db0*/  SHF.R.U32 R25, R25, 0x10, RZ ;  /* 0x0000001019197819 */ /* 0x001fc800000016ff */
[----:B------:R-:W-:Y:S05]  /*2dc0*/  ENDCOLLECTIVE ;  /* 0x000000000000791b */ /* 0x000fea0003800000 */
.L_x_103:
[----:B------:R-:W-:Y:S05]  /*2dd0*/  BSYNC B2 ;  /* 0x0000000000027941 */ /* 0x000fea0003800000 */
.L_x_102:
[----:B------:R-:W-:Y:S05]  /*2de0*/  BRA `(.L_x_30) ;  /* 0xffffffe800947947 */ /* 0x000fea000383ffff */
.L_x_43:
        /* <DEDUP_REMOVED lines=9> */
.L_x_105:
[----:B------:R-:W-:Y:S05]  /*2e80*/  BSYNC B2 ;  /* 0x0000000000027941 */ /* 0x000fea0003800000 */
.L_x_104:
[----:B------:R-:W-:Y:S05]  /*2e90*/  BRA `(.L_x_106) ;  /* 0xffffffe800b87947 */ /* 0x000fea000383ffff */
.L_x_47:
[----:B------:R-:W-:Y:S01]  /*2ea0*/  BSSY B2, `(.L_x_107) ;  /* 0x0000009000027945 */ /* 0x000fe20003800000 */
[----:B------:R-:W-:Y:S01]  /*2eb0*/  CS2R R24, SRZ ;  /* 0x0000000000187805 */ /* 0x000fe2000001ff00 */
[----:B------:R-:W-:-:S07]  /*2ec0*/  IMAD.MOV.U32 R22, RZ, RZ, -0x1 ;  /* 0xffffffffff167424 */ /* 0x000fce00078e00ff */
[----:B01----:R-:W-:Y:S05]  /*2ed0*/  WARPSYNC.COLLECTIVE.ALL `(.L_x_108) ;  /* 0x0000000000147948 */ /* 0x003fea0003c00000 */
[----:B------:R-:W-:-:S04]  /*2ee0*/  SHF.L.U32 R25, R25, 0x10, RZ ;  /* 0x0000001019197819 */ /* 0x000fc800000006ff */
[----:B------:R-:W-:-:S05]  /*2ef0*/  LOP3.LUT R25, R25, 0xf, R24, 0xf8, !PT ;  /* 0x0000000f19197812 */ /* 0x000fca00078ef818 */
[----:B------:R2:W-:Y:S02]  /*2f00*/  BAR.SYNC.DEFER_BLOCKING R25, R25 ;  /* 0x000000190000731d */ /* 0x0005e40000010000 */
[----:B--2---:R-:W-:-:S04]  /*2f10*/  SHF.R.U32 R25, R25, 0x10, RZ ;  /* 0x0000001019197819 */ /* 0x004fc800000016ff */
[----:B01----:R-:W-:Y:S05]  /*2f20*/  ENDCOLLECTIVE ;  /* 0x000000000000791b */ /* 0x003fea0003800000 */
.L_x_108:
[----:B------:R-:W-:Y:S05]  /*2f30*/  BSYNC B2 ;  /* 0x0000000000027941 */ /* 0x000fea0003800000 */
.L_x_107:
[----:B------:R-:W-:Y:S05]  /*2f40*/  BRA `(.L_x_48) ;  /* 0xffffffec00707947 */ /* 0x000fea000383ffff */
.L_x_49:
[----:B------:R-:W-:Y:S01]  /*2f50*/  BSSY B2, `(.L_x_109) ;  /* 0x0000005000027945 */ /* 0x000fe20003800000 */
[----:B------:R-:W-:-:S07]  /*2f60*/  IMAD.MOV.U32 R22, RZ, RZ, R4 ;  /* 0x000000ffff167224 */ /* 0x000fce00078e0004 */
[----:B0-----:R-:W-:Y:S05]  /*2f70*/  WARPSYNC.COLLECTIVE R22, `(.L_x_110) ;  /* 0x0000000016087348 */ /* 0x001fea0003c00000 */
[----:B------:R-:W-:Y:S01]  /*2f80*/  NOP ;  /* 0x0000000000007918 */ /* 0x000fe20000000000 */
[----:B0-----:R-:W-:Y:S05]  /*2f90*/  ENDCOLLECTIVE ;  /* 0x000000000000791b */ /* 0x001fea0003800000 */
.L_x_110:
[----:B------:R-:W-:Y:S05]  /*2fa0*/  BSYNC B2 ;  /* 0x0000000000027941 */ /* 0x000fea0003800000 */
.L_x_109:
[----:B------:R-:W-:Y:S05]  /*2fb0*/  BRA `(.L_x_48) ;  /* 0xffffffec00547947 */ /* 0x000fea000383ffff */
.L_x_51:
[----:B------:R-:W-:Y:S01]  /*2fc0*/  BSSY B2, `(.L_x_111) ;  /* 0x0000008000027945 */ /* 0x000fe20003800000 */
[----:B------:R-:W-:-:S07]  /*2fd0*/  IMAD.MOV.U32 R22, RZ, RZ, -0x1 ;  /* 0xffffffffff167424 */ /* 0x000fce00078e00ff */
[----:B0-----:R-:W-:Y:S05]  /*2fe0*/  WARPSYNC.COLLECTIVE.ALL `(.L_x_112) ;  /* 0x0000000000147948 */ /* 0x001fea0003c00000 */
[----:B------:R-:W-:Y:S06]  /*2ff0*/  MEMBAR.ALL.GPU ;  /* 0x0000000000007992 */ /* 0x000fec000000a000 */
[----:B------:R-:W-:-:S00]  /*3000*/  ERRBAR ;  /* 0x00000000000079ab */ /* 0x000fc00000000000 */
[----:B------:R-:W-:Y:S08]  /*3010*/  CGAERRBAR ;  /* 0x00000000000075ab */ /* 0x000ff00000000000 */
[----:B------:R-:W-:Y:S01]  /*3020*/  UCGABAR_ARV ;  /* 0x00000000000079c7 */ /* 0x000fe20008000000 */
[----:B0-----:R-:W-:Y:S05]  /*3030*/  ENDCOLLECTIVE ;  /* 0x000000000000791b */ /* 0x001fea0003800000 */
.L_x_112:
[----:B------:R-:W-:Y:S05]  /*3040*/  BSYNC B2 ;  /* 0x0000000000027941 */ /* 0x000fea0003800000 */
.L_x_111:
[----:B------:R-:W-:Y:S05]  /*3050*/  BRA `(.L_x_52) ;  /* 0xffffffe800f87947 */ /* 0x000fea000383ffff */
.L_x_53:
[----:B------:R-:W-:Y:S01]  /*3060*/  BSSY B2, `(.L_x_113) ;  /* 0x0000005000027945 */ /* 0x000fe20003800000 */
[----:B------:R-:W-:-:S07]  /*3070*/  IMAD.MOV.U32 R22, RZ, RZ, -0x1 ;  /* 0xffffffffff167424 */ /* 0x000fce00078e00ff */
[----:B0-----:R-:W-:Y:S05]  /*3080*/  WARPSYNC.COLLECTIVE R22, `(.L_x_114) ;  /* 0x0000000016087348 */ /* 0x001fea0003c00000 */
[----:B------:R-:W-:Y:S01]  /*3090*/  NOP ;  /* 0x0000000000007918 */ /* 0x000fe20000000000 */
[----:B0-----:R-:W-:Y:S05]  /*30a0*/  ENDCOLLECTIVE ;  /* 0x000000000000791b */ /* 0x001fea0003800000 */
.L_x_114:
[----:B------:R-:W-:Y:S05]  /*30b0*/  BSYNC B2 ;  /* 0x0000000000027941 */ /* 0x000fea0003800000 */
.L_x_113:
[----:B------:R-:W-:Y:S05]  /*30c0*/  BRA `(.L_x_52) ;  /* 0xffffffe800dc7947 */ /* 0x000fea000383ffff */
.L_x_55:
[----:B------:R-:W-:Y:S01]  /*30d0*/  BSSY B2, `(.L_x_115) ;  /* 0x0000006000027945 */ /* 0x000fe20003800000 */
[----:B------:R-:W-:-:S07]  /*30e0*/  IMAD.MOV.U32 R22, RZ, RZ, -0x1 ;  /* 0xffffffffff167424 */ /* 0x000fce00078e00ff */
[----:B0-----:R-:W-:Y:S05]  /*30f0*/  WARPSYNC.COLLECTIVE.ALL `(.L_x_116) ;  /* 0x00000000000c7948 */ /* 0x001fea0003c00000 */
[----:B------:R-:W-:Y:S01]  /*3100*/  UCGABAR_WAIT ;  /* 0x0000000000007dc7 */ /* 0x000fe20008000000 */
[----:B------:R-:W-:Y:S01]  /*3110*/  CCTL.IVALL ;  /* 0x00000000ff00798f */ /* 0x000fe20002000000 */
[----:B0-----:R-:W-:Y:S05]  /*3120*/  ENDCOLLECTIVE ;  /* 0x000000000000791b */ /* 0x001fea0003800000 */
.L_x_116:
[----:B------:R-:W-:Y:S05]  /*3130*/  BSYNC B2 ;  /* 0x0000000000027941 */ /* 0x000fea0003800000 */
.L_x_115:
[----:B------:R-:W-:Y:S05]  /*3140*/  BRA `(.L_x_48) ;  /* 0xffffffe800f07947 */ /* 0x000fea000383ffff */
.L_x_56:
        /* <DEDUP_REMOVED lines=9> */
.L_x_118:
[----:B------:R-:W-:Y:S05]  /*31e0*/  BSYNC B2 ;  /* 0x0000000000027941 */ /* 0x000fea0003800000 */
.L_x_117:
[----:B------:R-:W-:Y:S05]  /*31f0*/  BRA `(.L_x_48) ;  /* 0xffffffe800c47947 */ /* 0x000fea000383ffff */
.L_x_57:
[----:B------:R-:W-:Y:S01]  /*3200*/  BSSY B2, `(.L_x_119) ;  /* 0x0000009000027945 */ /* 0x000fe20003800000 */
[----:B------:R-:W-:Y:S02]  /*3210*/  CS2R R24, SRZ ;  /* 0x0000000000187805 */ /* 0x000fe4000001ff00 */
[----:B------:R-:W-:-:S07]  /*3220*/  MOV R22, 0xffffffff ;  /* 0xffffffff00167802 */ /* 0x000fce0000000f00 */
[----:B0-----:R-:W-:Y:S05]  /*3230*/  WARPSYNC.COLLECTIVE.ALL `(.L_x_120) ;  /* 0x0000000000147948 */ /* 0x001fea0003c00000 */
[----:B------:R-:W-:-:S04]  /*3240*/  SHF.L.U32 R25, R25, 0x10, RZ ;  /* 0x0000001019197819 */ /* 0x000fc800000006ff */
[----:B------:R-:W-:-:S05]  /*3250*/  LOP3.LUT R25, R25, 0xf, R24, 0xf8, !PT ;  /* 0x0000000f19197812 */ /* 0x000fca00078ef818 */
[----:B------:R1:W-:Y:S02]  /*3260*/  BAR.SYNC.DEFER_BLOCKING R25, R25 ;  /* 0x000000190000731d */ /* 0x0003e40000010000 */
[----:B-1----:R-:W-:-:S04]  /*3270*/  SHF.R.U32 R25, R25, 0x10, RZ ;  /* 0x0000001019197819 */ /* 0x002fc800000016ff */
[----:B0-----:R-:W-:Y:S05]  /*3280*/  ENDCOLLECTIVE ;  /* 0x000000000000791b */ /* 0x001fea0003800000 */
.L_x_120:
[----:B------:R-:W-:Y:S05]  /*3290*/  BSYNC B2 ;  /* 0x0000000000027941 */ /* 0x000fea0003800000 */
.L_x_119:
[----:B------:R-:W-:Y:S05]  /*32a0*/  BRA `(.L_x_48) ;  /* 0xffffffe800987947 */ /* 0x000fea000383ffff */
.L_x_62:
        /* <DEDUP_REMOVED lines=9> */
.L_x_122:
[----:B------:R-:W-:Y:S05]  /*3340*/  BSYNC B1 ;  /* 0x0000000000017941 */ /* 0x000fea0003800000 */
.L_x_121:
[----:B------:R-:W-:Y:S05]  /*3350*/  BRA `(.L_x_123) ;  /* 0xffffffec00247947 */ /* 0x000fea000383ffff */
.L_x_66:
        /* <DEDUP_REMOVED lines=9> */
.L_x_125:
[----:B------:R-:W-:Y:S05]  /*33f0*/  BSYNC B1 ;  /* 0x0000000000017941 */ /* 0x000fea0003800000 */
.L_x_124:
[----:B------:R-:W-:Y:S05]  /*3400*/  BRA `(.L_x_126) ;  /* 0xffffffec00607947 */ /* 0x000fea000383ffff */
.L_x_68:
[----:B------:R-:W-:Y:S01]  /*3410*/  BSSY B1, `(.L_x_127) ;  /* 0x0000005000017945 */ /* 0x000fe20003800000 */
[----:B------:R-:W-:-:S07]  /*3420*/  IMAD.MOV.U32 R22, RZ, RZ, R4 ;  /* 0x000000ffff167224 */ /* 0x000fce00078e0004 */
[----:B-1----:R-:W-:Y:S05]  /*3430*/  WARPSYNC.COLLECTIVE R22, `(.L_x_128) ;  /* 0x0000000016087348 */ /* 0x002fea0003c00000 */
[----:B------:R-:W-:Y:S01]  /*3440*/  NOP ;  /* 0x0000000000007918 */ /* 0x000fe20000000000 */
[----:B-1----:R-:W-:Y:S05]  /*3450*/  ENDCOLLECTIVE ;  /* 0x000000000000791b */ /* 0x002fea0003800000 */
.L_x_128:
[----:B------:R-:W-:Y:S05]  /*3460*/  BSYNC B1 ;  /* 0x0000000000017941 */ /* 0x000fea0003800000 */
.L_x_127:
[----:B------:R-:W-:Y:S05]  /*3470*/  BRA `(.L_x_129) ;  /* 0xffffffec00987947 */ /* 0x000fea000383ffff */
.L_x_70:
[----:B------:R-:W-:Y:S01]  /*3480*/  BSSY B1, `(.L_x_130) ;  /* 0x0000008000017945 */ /* 0x000fe20003800000 */
[----:B------:R-:W-:-:S07]  /*3490*/  IMAD.MOV.U32 R22, RZ, RZ, -0x1 ;  /* 0xffffffffff167424 */ /* 0x000fce00078e00ff */
[----:B01----:R-:W-:Y:S05]  /*34a0*/  WARPSYNC.COLLECTIVE.ALL `(.L_x_131) ;  /* 0x0000000000147948 */ /* 0x003fea0003c00000 */
[----:B------:R-:W-:Y:S06]  /*34b0*/  MEMBAR.ALL.GPU ;  /* 0x0000000000007992 */ /* 0x000fec000000a000 */
[----:B------:R-:W-:-:S00]  /*34c0*/  ERRBAR ;  /* 0x00000000000079ab */ /* 0x000fc00000000000 */
[----:B------:R-:W-:Y:S08]  /*34d0*/  CGAERRBAR ;  /* 0x00000000000075ab */ /* 0x000ff00000000000 */
[----:B------:R-:W-:Y:S01]  /*34e0*/  UCGABAR_ARV ;  /* 0x00000000000079c7 */ /* 0x000fe20008000000 */
[----:B01----:R-:W-:Y:S05]  /*34f0*/  ENDCOLLECTIVE ;  /* 0x000000000000791b */ /* 0x003fea0003800000 */
.L_x_131:
[----:B------:R-:W-:Y:S05]  /*3500*/  BSYNC B1 ;  /* 0x0000000000017941 */ /* 0x000fea0003800000 */
.L_x_130:
[----:B------:R-:W-:Y:S05]  /*3510*/  BRA `(.L_x_71) ;  /* 0xffffffec00fc7947 */ /* 0x000fea000383ffff */
.L_x_72:
[----:B------:R-:W-:Y:S01]  /*3520*/  BSSY B1, `(.L_x_132) ;  /* 0x0000005000017945 */ /* 0x000fe20003800000 */
[----:B------:R-:W-:-:S07]  /*3530*/  IMAD.MOV.U32 R22, RZ, RZ, -0x1 ;  /* 0xffffffffff167424 */ /* 0x000fce00078e00ff */
[----:B01----:R-:W-:Y:S05]  /*3540*/  WARPSYNC.COLLECTIVE R22, `(.L_x_133) ;  /* 0x0000000016087348 */ /* 0x003fea0003c00000 */
[----:B------:R-:W-:Y:S01]  /*3550*/  NOP ;  /* 0x0000000000007918 */ /* 0x000fe20000000000 */
[----:B01----:R-:W-:Y:S05]  /*3560*/  ENDCOLLECTIVE ;  /* 0x000000000000791b */ /* 0x003fea0003800000 */
.L_x_133:
[----:B------:R-:W-:Y:S05]  /*3570*/  BSYNC B1 ;  /* 0x0000000000017941 */ /* 0x000fea0003800000 */
.L_x_132:
[----:B------:R-:W-:Y:S05]  /*3580*/  BRA `(.L_x_71) ;  /* 0xffffffec00e07947 */ /* 0x000fea000383ffff */
.L_x_74:
[----:B------:R-:W-:Y:S01]  /*3590*/  BSSY B1, `(.L_x_134) ;  /* 0x0000006000017945 */ /* 0x000fe20003800000 */
[----:B------:R-:W-:-:S07]  /*35a0*/  IMAD.MOV.U32 R22, RZ, RZ, -0x1 ;  /* 0xffffffffff167424 */ /* 0x000fce00078e00ff */
[----:B01----:R-:W-:Y:S05]  /*35b0*/  WARPSYNC.COLLECTIVE.ALL `(.L_x_135) ;  /* 0x00000000000c7948 */ /* 0x003fea0003c00000 */
[----:B------:R-:W-:Y:S01]  /*35c0*/  UCGABAR_WAIT ;  /* 0x0000000000007dc7 */ /* 0x000fe20008000000 */
[----:B------:R-:W-:Y:S01]  /*35d0*/  CCTL.IVALL ;  /* 0x00000000ff00798f */ /* 0x000fe20002000000 */
[----:B01----:R-:W-:Y:S05]  /*35e0*/  ENDCOLLECTIVE ;  /* 0x000000000000791b */ /* 0x003fea0003800000 */
.L_x_135:
[----:B------:R-:W-:Y:S05]  /*35f0*/  BSYNC B1 ;  /* 0x0000000000017941 */ /* 0x000fea0003800000 */
.L_x_134:
[----:B------:R-:W-:Y:S05]  /*3600*/  BRA `(.L_x_75) ;  /* 0xffffffec00e47947 */ /* 0x000fea000383ffff */
.L_x_76:
[----:B------:R-:W-:Y:S01]  /*3610*/  BSSY B1, `(.L_x_136) ;  /* 0x0000009000017945 */ /* 0x000fe20003800000 */
[----:B0-----:R-:W-:Y:S01]  /*3620*/  CS2R R14, SRZ ;  /* 0x00000000000e7805 */ /* 0x001fe2000001ff00 */
[----:B------:R-:W-:-:S07]  /*3630*/  IMAD.MOV.U32 R22, RZ, RZ, -0x1 ;  /* 0xffffffffff167424 */ /* 0x000fce00078e00ff */
[----:B-1----:R-:W-:Y:S05]  /*3640*/  WARPSYNC.COLLECTIVE.ALL `(.L_x_137) ;  /* 0x0000000000147948 */ /* 0x002fea0003c00000 */
[----:B------:R-:W-:-:S04]  /*3650*/  SHF.L.U32 R14, R14, 0x10, RZ ;  /* 0x000000100e0e7819 */ /* 0x000fc800000006ff */
[----:B------:R-:W-:-:S05]  /*3660*/  LOP3.LUT R14, R14, 0xf, R15, 0xf8, !PT ;  /* 0x0000000f0e0e7812 */ /* 0x000fca00078ef80f */
[----:B------:R0:W-:Y:S02]  /*3670*/  BAR.SYNC.DEFER_BLOCKING R14, R14 ;  /* 0x0000000e0000731d */ /* 0x0001e40000010000 */
[----:B0-----:R-:W-:-:S04]  /*3680*/  SHF.R.U32 R14, R14, 0x10, RZ ;  /* 0x000000100e0e7819 */ /* 0x001fc800000016ff */
[----:B-1----:R-:W-:Y:S05]  /*3690*/  ENDCOLLECTIVE ;  /* 0x000000000000791b */ /* 0x002fea0003800000 */
.L_x_137:
[----:B------:R-:W-:Y:S05]  /*36a0*/  BSYNC B1 ;  /* 0x0000000000017941 */ /* 0x000fea0003800000 */
.L_x_136:
[----:B------:R-:W-:Y:S05]  /*36b0*/  BRA `(.L_x_75) ;  /* 0xffffffec00b87947 */ /* 0x000fea000383ffff */
.L_x_77:
[----:B------:R-:W-:Y:S01]  /*36c0*/  BSSY B1, `(.L_x_138) ;  /* 0x0000009000017945 */ /* 0x000fe20003800000 */
[----:B------:R-:W-:Y:S02]  /*36d0*/  CS2R R24, SRZ ;  /* 0x0000000000187805 */ /* 0x000fe4000001ff00 */
[----:B------:R-:W-:-:S07]  /*36e0*/  MOV R22, 0xffffffff ;  /* 0xffffffff00167802 */ /* 0x000fce0000000f00 */
[----:B012---:R-:W-:Y:S05]  /*36f0*/  WARPSYNC.COLLECTIVE.ALL `(.L_x_139) ;  /* 0x0000000000147948 */ /* 0x007fea0003c00000 */
[----:B------:R-:W-:-:S04]  /*3700*/  SHF.L.U32 R25, R25, 0x10, RZ ;  /* 0x0000001019197819 */ /* 0x000fc800000006ff */
[----:B------:R-:W-:-:S05]  /*3710*/  LOP3.LUT R25, R25, 0xf, R24, 0xf8, !PT ;  /* 0x0000000f19197812 */ /* 0x000fca00078ef818 */
[----:B------:R3:W-:Y:S02]  /*3720*/  BAR.SYNC.DEFER_BLOCKING R25, R25 ;  /* 0x000000190000731d */ /* 0x0007e40000010000 */
[----:B---3--:R-:W-:-:S04]  /*3730*/  SHF.R.U32 R25, R25, 0x10, RZ ;  /* 0x0000001019197819 */ /* 0x008fc800000016ff */
[----:B012---:R-:W-:Y:S05]  /*3740*/  ENDCOLLECTIVE ;  /* 0x000000000000791b */ /* 0x007fea0003800000 */
.L_x_139:
[----:B------:R-:W-:Y:S05]  /*3750*/  BSYNC B1 ;  /* 0x0000000000017941 */ /* 0x000fea0003800000 */
.L_x_138:
[----:B------:R-:W-:Y:S05]  /*3760*/  BRA `(.L_x_140) ;  /* 0xffffffec00cc7947 */ /* 0x000fea000383ffff */
        .weak           $__internal_0_$__cuda_sm20_rem_u64
        .type           $__internal_0_$__cuda_sm20_rem_u64,@function
        .size           $__internal_0_$__cuda_sm20_rem_u64,(.L_x_172 - $__internal_0_$__cuda_sm20_rem_u64)
$__internal_0_$__cuda_sm20_rem_u64:
[----:B------:R-:W0:Y:S08]  /*3770*/  I2F.U64.RP R26, R22 ;  /* 0x00000016001a7312 */ /* 0x000e300000309000 */
[----:B0-----:R-:W0:Y:S02]  /*3780*/  MUFU.RCP R26, R26 ;  /* 0x0000001a001a7308 */ /* 0x001e240000001000 */
[----:B0-----:R-:W-:-:S06]  /*3790*/  VIADD R24, R26, 0x1ffffffe ;  /* 0x1ffffffe1a187836 */ /* 0x001fcc0000000000 */
[----:B------:R-:W0:Y:S02]  /*37a0*/  F2I.U64.TRUNC R24, R24 ;  /* 0x0000001800187311 */ /* 0x000e24000020d800 */
[----:B0-----:R-:W-:-:S04]  /*37b0*/  IMAD.WIDE.U32 R18, R24, R22, RZ ;  /* 0x0000001618127225 */ /* 0x001fc800078e00ff */
[----:B------:R-:W-:Y:S01]  /*37c0*/  IMAD R19, R24, R23, R19 ;  /* 0x0000001718137224 */ /* 0x000fe200078e0213 */
[----:B------:R-:W-:-:S03]  /*37d0*/  IADD3 R29, P0, PT, RZ, -R18, RZ ;  /* 0x80000012ff1d7210 */ /* 0x000fc60007f1e0ff */
[----:B------:R-:W-:Y:S02]  /*37e0*/  IMAD R19, R25, R22, R19 ;  /* 0x0000001619137224 */ /* 0x000fe400078e0213 */
[----:B------:R-:W-:-:S04]  /*37f0*/  IMAD.HI.U32 R18, R24, R29, RZ ;  /* 0x0000001d18127227 */ /* 0x000fc800078e00ff */
[----:B------:R-:W-:Y:S02]  /*3800*/  IMAD.X R27, RZ, RZ, ~R19, P0 ;  /* 0x000000ffff1b7224 */ /* 0x000fe400000e0e13 */
[----:B------:R-:W-:Y:S02]  /*3810*/  IMAD.MOV.U32 R19, RZ, RZ, R24 ;  /* 0x000000ffff137224 */ /* 0x000fe400078e0018 */
[----:B------:R-:W-:-:S04]  /*3820*/  IMAD.WIDE.U32 R18, P0, R24, R27, R18 ;  /* 0x0000001b18127225 */ /* 0x000fc80007800012 */
[----:B------:R-:W-:-:S04]  /*3830*/  IMAD.HI.U32 R18, P1, R25, R29, R18 ;  /* 0x0000001d19127227 */ /* 0x000fc80007820012 */
[CC--:B------:R-:W-:Y:S02]  /*3840*/  IMAD R19, R25.reuse, R27.reuse, RZ ;  /* 0x0000001b19137224 */ /* 0x0c0fe400078e02ff */
[----:B------:R-:W-:-:S03]  /*3850*/  IMAD.HI.U32 R27, R25, R27, RZ ;  /* 0x0000001b191b7227 */ /* 0x000fc600078e00ff */
[----:B------:R-:W-:Y:S01]  /*3860*/  IADD3 R19, P2, PT, R19, R18, RZ ;  /* 0x0000001213137210 */ /* 0x000fe20007f5e0ff */
[----:B------:R-:W-:-:S04]  /*3870*/  IMAD.X R25, R27, 0x1, R25, P0 ;  /* 0x000000011b197824 */ /* 0x000fc800000e0619 */
[----:B------:R-:W-:Y:S01]  /*3880*/  IMAD.WIDE.U32 R26, R19, R22, RZ ;  /* 0x00000016131a7225 */ /* 0x000fe200078e00ff */
[----:B------:R-:W-:-:S03]  /*3890*/  IADD3.X R25, PT, PT, RZ, RZ, R25, P2, P1 ;  /* 0x000000ffff197210 */ /* 0x000fc600017e2419 */
[----:B------:R-:W-:Y:S01]  /*38a0*/  IMAD R18, R19, R23, R27 ;  /* 0x0000001713127224 */ /* 0x000fe200078e021b */
[----:B------:R-:W-:-:S03]  /*38b0*/  IADD3 R24, P0, PT, RZ, -R26, RZ ;  /* 0x8000001aff187210 */ /* 0x000fc60007f1e0ff */
[----:B------:R-:W-:-:S04]  /*38c0*/  IMAD R18, R25, R22, R18 ;  /* 0x0000001619127224 */ /* 0x000fc800078e0212 */
[----:B------:R-:W-:Y:S02]  /*38d0*/  IMAD.X R26, RZ, RZ, ~R18, P0 ;  /* 0x000000ffff1a7224 */ /* 0x000fe400000e0e12 */
[----:B------:R-:W-:-:S04]  /*38e0*/  IMAD.HI.U32 R18, R19, R24, RZ ;  /* 0x0000001813127227 */ /* 0x000fc800078e00ff */
[----:B------:R-:W-:-:S04]  /*38f0*/  IMAD.WIDE.U32 R18, P0, R19, R26, R18 ;  /* 0x0000001a13127225 */ /* 0x000fc80007800012 */
[----:B------:R-:W-:-:S04]  /*3900*/  IMAD.HI.U32 R24, P1, R25, R24, R18 ;  /* 0x0000001819187227 */ /* 0x000fc80007820012 */
[CC--:B------:R-:W-:Y:S02]  /*3910*/  IMAD R19, R25.reuse, R26.reuse, RZ ;  /* 0x0000001a19137224 */ /* 0x0c0fe400078e02ff */
[----:B------:R-:W-:-:S03]  /*3920*/  IMAD.HI.U32 R26, R25, R26, RZ ;  /* 0x0000001a191a7227 */ /* 0x000fc600078e00ff */
[----:B------:R-:W-:Y:S01]  /*3930*/  IADD3 R24, P2, PT, R19, R24, RZ ;  /* 0x0000001813187210 */ /* 0x000fe20007f5e0ff */
[----:B------:R-:W-:Y:S02]  /*3940*/  IMAD.X R25, R26, 0x1, R25, P0 ;  /* 0x000000011a197824 */ /* 0x000fe400000e0619 */
[----:B------:R-:W-:Y:S02]  /*3950*/  IMAD.MOV.U32 R19, RZ, RZ, RZ ;  /* 0x000000ffff137224 */ /* 0x000fe400078e00ff */
[----:B------:R-:W-:Y:S01]  /*3960*/  IMAD.HI.U32 R18, R24, R5, RZ ;  /* 0x0000000518127227 */ /* 0x000fe200078e00ff */
[----:B------:R-:W-:-:S03]  /*3970*/  IADD3.X R25, PT, PT, RZ, RZ, R25, P2, P1 ;  /* 0x000000ffff197210 */ /* 0x000fc600017e2419 */
[----:B------:R-:W-:-:S04]  /*3980*/  IMAD.WIDE.U32 R18, RZ, R24, R18 ;  /* 0x00000018ff127225 */ /* 0x000fc800078e0012 */
[----:B------:R-:W-:-:S05]  /*3990*/  IMAD.HI.U32 R25, P0, R25, R5, R18 ;  /* 0x0000000519197227 */ /* 0x000fca0007800012 */
[----:B------:R-:W-:Y:S02]  /*39a0*/  IADD3 R25, P1, PT, RZ, R25, RZ ;  /* 0x00000019ff197210 */ /* 0x000fe40007f3e0ff */
[----:B------:R-:W-:-:S03]  /*39b0*/  IADD3.X R24, PT, PT, RZ, RZ, RZ, P0, !PT ;  /* 0x000000ffff187210 */ /* 0x000fc600007fe4ff */
[----:B------:R-:W-:-:S04]  /*39c0*/  IMAD.WIDE.U32 R18, R25, R22, RZ ;  /* 0x0000001619127225 */ /* 0x000fc800078e00ff */
[----:B------:R-:W-:Y:S01]  /*39d0*/  IMAD.X R27, RZ, RZ, R24, P1 ;  /* 0x000000ffff1b7224 */ /* 0x000fe200008e0618 */
[----:B------:R-:W-:Y:S01]  /*39e0*/  IADD3 R29, P1, PT, -R18, R5, RZ ;  /* 0x00000005121d7210 */ /* 0x000fe20007f3e1ff */
[----:B------:R-:W-:-:S03]  /*39f0*/  IMAD R25, R25, R23, R19 ;  /* 0x0000001719197224 */ /* 0x000fc600078e0213 */
[-C--:B------:R-:W-:Y:S01]  /*3a00*/  ISETP.GE.U32.AND P0, PT, R29, R22.reuse, PT ;  /* 0x000000161d00720c */ /* 0x080fe20003f06070 */
[----:B------:R-:W-:-:S04]  /*3a10*/  IMAD R25, R27, R22, R25 ;  /* 0x000000161b197224 */ /* 0x000fc800078e0219 */
[----:B------:R-:W-:Y:S01]  /*3a20*/  IMAD.X R24, RZ, RZ, ~R25, P1 ;  /* 0x000000ffff187224 */ /* 0x000fe200008e0e19 */
[----:B------:R-:W-:-:S04]  /*3a30*/  IADD3 R19, P1, PT, -R22, R29, RZ ;  /* 0x0000001d16137210 */ /* 0x000fc80007f3e1ff */
[C---:B------:R-:W-:Y:S01]  /*3a40*/  ISETP.GE.U32.AND.EX P0, PT, R24.reuse, R23, PT, P0 ;  /* 0x000000171800720c */ /* 0x040fe20003f06100 */
[----:B------:R-:W-:Y:S01]  /*3a50*/  IMAD.X R18, R24, 0x1, ~R23, P1 ;  /* 0x0000000118127824 */ /* 0x000fe200008e0e17 */
[----:B------:R-:W-:Y:S02]  /*3a60*/  ISETP.NE.U32.AND P1, PT, R22, RZ, PT ;  /* 0x000000ff1600720c */ /* 0x000fe40003f25070 */
[----:B------:R-:W-:Y:S02]  /*3a70*/  SEL R19, R19, R29, P0 ;  /* 0x0000001d13137207 */ /* 0x000fe40000000000 */
[----:B------:R-:W-:Y:S02]  /*3a80*/  SEL R18, R18, R24, P0 ;  /* 0x0000001812127207 */ /* 0x000fe40000000000 */
[C---:B------:R-:W-:Y:S01]  /*3a90*/  ISETP.GE.U32.AND P0, PT, R19.reuse, R22, PT ;  /* 0x000000161300720c */ /* 0x040fe20003f06070 */
[----:B------:R-:W-:Y:S01]  /*3aa0*/  IMAD.IADD R24, R19, 0x1, -R22 ;  /* 0x0000000113187824 */ /* 0x000fe200078e0a16 */
[----:B------:R-:W-:-:S02]  /*3ab0*/  ISETP.NE.AND.EX P1, PT, R23, RZ, PT, P1 ;  /* 0x000000ff1700720c */ /* 0x000fc40003f25310 */
[----:B------:R-:W-:Y:S01]  /*3ac0*/  ISETP.GE.U32.AND.EX P0, PT, R18, R23, PT, P0 ;  /* 0x000000171200720c */ /* 0x000fe20003f06100 */
[----:B------:R-:W-:-:S03]  /*3ad0*/  IMAD.MOV.U32 R18, RZ, RZ, R20 ;  /* 0x000000ffff127224 */ /* 0x000fc600078e0014 */
[----:B------:R-:W-:Y:S01]  /*3ae0*/  SEL R24, R24, R19, P0 ;  /* 0x0000001318187207 */ /* 0x000fe20000000000 */
[----:B------:R-:W-:-:S03]  /*3af0*/  IMAD.MOV.U32 R19, RZ, RZ, 0x0 ;  /* 0x00000000ff137424 */ /* 0x000fc600078e00ff */
[----:B------:R-:W-:Y:S01]  /*3b00*/  SEL R24, R24, 0xffffffff, P1 ;  /* 0xffffffff18187807 */ /* 0x000fe20000800000 */
[----:B------:R-:W-:Y:S06]  /*3b10*/  RET.REL.NODEC R18 `(_Z16my_reduce_kernelPiS_S_S_S_) ;  /* 0xffffffc412387950 */ /* 0x000fec0003c3ffff */
.L_x_141:
[----:B------:R-:W-:-:S00]  /*3b20*/  BRA `(.L_x_141) ;  /* 0xfffffffc00fc7947 */ /* 0x000fc0000383ffff */
[----:B------:R-:W-:-:S00]  /*3b30*/  NOP ;  /* 0x0000000000007918 */ /* 0x000fc00000000000 */
        /* <DEDUP_REMOVED lines=12> */
.L_x_172:


//--------------------- .nv.shared._Z16my_reduce_kernelPiS_S_S_S_ --------------------------
	.section	.nv.shared._Z16my_reduce_kernelPiS_S_S_S_,"aw",@nobits
	.sectionflags	@""
	.align	4
.nv.shared._Z16my_reduce_kernelPiS_S_S_S_:
	.zero		2048


//--------------------- .nv.shared.reserved.0     --------------------------
	.section	.nv.shared.reserved.0,"aw",@nobits
	.weak		__nv_reservedSMEM_offset_0_alias
	.size		__nv_reservedSMEM_offset_0_alias, 0, 64
	.other		__nv_reservedSMEM_offset_0_alias,@"STO_CUDA_RESERVED_SHARED STV_DEFAULT"
__nv_reservedSMEM_offset_0_alias:
	.zero		0
	.zero		64


//--------------------- .nv.constant0._Z16my_reduce_kernelPiS_S_S_S_ --------------------------
	.section	.nv.constant0._Z16my_reduce_kernelPiS_S_S_S_,"a",@progbits
	.sectionflags	@""
	.align	4
.nv.constant0._Z16my_reduce_kernelPiS_S_S_S_:
	.zero		936


//--------------------- SYMBOLS --------------------------

	.type		.nv.reservedSmem.offset0,@object
	.size		.nv.reservedSmem.offset0,0x4
	.type		.nv.reservedSmem.cap,@object
	.size		.nv.reservedSmem.cap,0x4
